//
// Generated by NVIDIA NVVM Compiler
//
// Compiler Build ID: CL-36424714
// Cuda compilation tools, release 13.0, V13.0.88
// Based on NVVM 20.0.0
//

.version 9.0
.target sm_100
.address_size 64

	// .globl	_Z20black_scholes_kernelPdS_S_ddS_S_

.visible .entry _Z20black_scholes_kernelPdS_S_ddS_S_(
	.param .u64 .ptr .align 1 _Z20black_scholes_kernelPdS_S_ddS_S__param_0,
	.param .u64 .ptr .align 1 _Z20black_scholes_kernelPdS_S_ddS_S__param_1,
	.param .u64 .ptr .align 1 _Z20black_scholes_kernelPdS_S_ddS_S__param_2,
	.param .f64 _Z20black_scholes_kernelPdS_S_ddS_S__param_3,
	.param .f64 _Z20black_scholes_kernelPdS_S_ddS_S__param_4,
	.param .u64 .ptr .align 1 _Z20black_scholes_kernelPdS_S_ddS_S__param_5,
	.param .u64 .ptr .align 1 _Z20black_scholes_kernelPdS_S_ddS_S__param_6
)
{
	.reg .pred 	%p<13>;
	.reg .b32 	%r<52>;
	.reg .b32 	%f<19>;
	.reg .b64 	%rd<20>;
	.reg .b64 	%fd<300>;

	ld.param.u64 	%rd1, [_Z20black_scholes_kernelPdS_S_ddS_S__param_0];
	ld.param.u64 	%rd2, [_Z20black_scholes_kernelPdS_S_ddS_S__param_1];
	ld.param.u64 	%rd3, [_Z20black_scholes_kernelPdS_S_ddS_S__param_2];
	ld.param.f64 	%fd20, [_Z20black_scholes_kernelPdS_S_ddS_S__param_3];
	ld.param.f64 	%fd21, [_Z20black_scholes_kernelPdS_S_ddS_S__param_4];
	mov.u32 	%r15, %tid.x;
	mov.u32 	%r16, %ctaid.x;
	mov.u32 	%r17, %ntid.x;
	mad.lo.s32 	%r1, %r16, %r17, %r15;
	setp.gt.s32 	%p1, %r1, 999999;
	@%p1 bra 	$L__BB0_12;
	cvta.to.global.u64 	%rd6, %rd1;
	cvta.to.global.u64 	%rd7, %rd2;
	cvta.to.global.u64 	%rd8, %rd3;
	mul.wide.s32 	%rd9, %r1, 8;
	add.s64 	%rd10, %rd6, %rd9;
	ld.global.f64 	%fd1, [%rd10];
	add.s64 	%rd11, %rd7, %rd9;
	ld.global.f64 	%fd2, [%rd11];
	add.s64 	%rd12, %rd8, %rd9;
	ld.global.f64 	%fd3, [%rd12];
	div.rn.f64 	%fd296, %fd1, %fd2;
	{
	.reg .b32 %temp; 
	mov.b64 	{%temp, %r48}, %fd296;
	}
	{
	.reg .b32 %temp; 
	mov.b64 	{%r49, %temp}, %fd296;
	}
	setp.gt.s32 	%p2, %r48, 1048575;
	mov.b32 	%r50, -1023;
	@%p2 bra 	$L__BB0_3;
	mul.f64 	%fd296, %fd296, 0d4350000000000000;
	{
	.reg .b32 %temp; 
	mov.b64 	{%temp, %r48}, %fd296;
	}
	{
	.reg .b32 %temp; 
	mov.b64 	{%r49, %temp}, %fd296;
	}
	mov.b32 	%r50, -1077;
$L__BB0_3:
	add.s32 	%r20, %r48, -1;
	setp.gt.u32 	%p3, %r20, 2146435070;
	@%p3 bra 	$L__BB0_7;
	shr.u32 	%r23, %r48, 20;
	add.s32 	%r51, %r50, %r23;
	and.b32  	%r24, %r48, 1048575;
	or.b32  	%r25, %r24, 1072693248;
	mov.b64 	%fd297, {%r49, %r25};
	setp.lt.u32 	%p5, %r25, 1073127583;
	@%p5 bra 	$L__BB0_6;
	{
	.reg .b32 %temp; 
	mov.b64 	{%r26, %temp}, %fd297;
	}
	{
	.reg .b32 %temp; 
	mov.b64 	{%temp, %r27}, %fd297;
	}
	add.s32 	%r28, %r27, -1048576;
	mov.b64 	%fd297, {%r26, %r28};
	add.s32 	%r51, %r51, 1;
$L__BB0_6:
	add.f64 	%fd23, %fd297, 0dBFF0000000000000;
	add.f64 	%fd24, %fd297, 0d3FF0000000000000;
	rcp.approx.ftz.f64 	%fd25, %fd24;
	neg.f64 	%fd26, %fd24;
	fma.rn.f64 	%fd27, %fd26, %fd25, 0d3FF0000000000000;
	fma.rn.f64 	%fd28, %fd27, %fd27, %fd27;
	fma.rn.f64 	%fd29, %fd28, %fd25, %fd25;
	mul.f64 	%fd30, %fd23, %fd29;
	fma.rn.f64 	%fd31, %fd23, %fd29, %fd30;
	mul.f64 	%fd32, %fd31, %fd31;
	fma.rn.f64 	%fd33, %fd32, 0d3EB1380B3AE80F1E, 0d3ED0EE258B7A8B04;
	fma.rn.f64 	%fd34, %fd33, %fd32, 0d3EF3B2669F02676F;
	fma.rn.f64 	%fd35, %fd34, %fd32, 0d3F1745CBA9AB0956;
	fma.rn.f64 	%fd36, %fd35, %fd32, 0d3F3C71C72D1B5154;
	fma.rn.f64 	%fd37, %fd36, %fd32, 0d3F624924923BE72D;
	fma.rn.f64 	%fd38, %fd37, %fd32, 0d3F8999999999A3C4;
	fma.rn.f64 	%fd39, %fd38, %fd32, 0d3FB5555555555554;
	sub.f64 	%fd40, %fd23, %fd31;
	add.f64 	%fd41, %fd40, %fd40;
	neg.f64 	%fd42, %fd31;
	fma.rn.f64 	%fd43, %fd42, %fd23, %fd41;
	mul.f64 	%fd44, %fd29, %fd43;
	mul.f64 	%fd45, %fd32, %fd39;
	fma.rn.f64 	%fd46, %fd45, %fd31, %fd44;
	xor.b32  	%r29, %r51, -2147483648;
	mov.b32 	%r30, 1127219200;
	mov.b64 	%fd47, {%r29, %r30};
	mov.b32 	%r31, -2147483648;
	mov.b64 	%fd48, {%r31, %r30};
	sub.f64 	%fd49, %fd47, %fd48;
	fma.rn.f64 	%fd50, %fd49, 0d3FE62E42FEFA39EF, %fd31;
	fma.rn.f64 	%fd51, %fd49, 0dBFE62E42FEFA39EF, %fd50;
	sub.f64 	%fd52, %fd51, %fd31;
	sub.f64 	%fd53, %fd46, %fd52;
	fma.rn.f64 	%fd54, %fd49, 0d3C7ABC9E3B39803F, %fd53;
	add.f64 	%fd298, %fd50, %fd54;
	bra.uni 	$L__BB0_8;
$L__BB0_7:
	fma.rn.f64 	%fd22, %fd296, 0d7FF0000000000000, 0d7FF0000000000000;
	{
	.reg .b32 %temp; 
	mov.b64 	{%temp, %r21}, %fd296;
	}
	and.b32  	%r22, %r21, 2147483647;
	setp.eq.s32 	%p4, %r22, 0;
	selp.f64 	%fd298, 0dFFF0000000000000, %fd22, %p4;
$L__BB0_8:
	mul.f64 	%fd55, %fd21, 0d3FE0000000000000;
	fma.rn.f64 	%fd56, %fd21, %fd55, %fd20;
	fma.rn.f64 	%fd57, %fd56, %fd3, %fd298;
	sqrt.rn.f64 	%fd58, %fd3;
	mul.f64 	%fd13, %fd21, %fd58;
	div.rn.f64 	%fd14, %fd57, %fd13;
	neg.f64 	%fd59, %fd20;
	mul.f64 	%fd15, %fd3, %fd59;
	fma.rn.f64 	%fd60, %fd15, 0d3FF71547652B82FE, 0d4338000000000000;
	{
	.reg .b32 %temp; 
	mov.b64 	{%r12, %temp}, %fd60;
	}
	mov.f64 	%fd61, 0dC338000000000000;
	add.rn.f64 	%fd62, %fd60, %fd61;
	fma.rn.f64 	%fd63, %fd62, 0dBFE62E42FEFA39EF, %fd15;
	fma.rn.f64 	%fd64, %fd62, 0dBC7ABC9E3B39803F, %fd63;
	fma.rn.f64 	%fd65, %fd64, 0d3E5ADE1569CE2BDF, 0d3E928AF3FCA213EA;
	fma.rn.f64 	%fd66, %fd65, %fd64, 0d3EC71DEE62401315;
	fma.rn.f64 	%fd67, %fd66, %fd64, 0d3EFA01997C89EB71;
	fma.rn.f64 	%fd68, %fd67, %fd64, 0d3F2A01A014761F65;
	fma.rn.f64 	%fd69, %fd68, %fd64, 0d3F56C16C1852B7AF;
	fma.rn.f64 	%fd70, %fd69, %fd64, 0d3F81111111122322;
	fma.rn.f64 	%fd71, %fd70, %fd64, 0d3FA55555555502A1;
	fma.rn.f64 	%fd72, %fd71, %fd64, 0d3FC5555555555511;
	fma.rn.f64 	%fd73, %fd72, %fd64, 0d3FE000000000000B;
	fma.rn.f64 	%fd74, %fd73, %fd64, 0d3FF0000000000000;
	fma.rn.f64 	%fd75, %fd74, %fd64, 0d3FF0000000000000;
	{
	.reg .b32 %temp; 
	mov.b64 	{%r13, %temp}, %fd75;
	}
	{
	.reg .b32 %temp; 
	mov.b64 	{%temp, %r14}, %fd75;
	}
	shl.b32 	%r32, %r12, 20;
	add.s32 	%r33, %r32, %r14;
	mov.b64 	%fd299, {%r13, %r33};
	{
	.reg .b32 %temp; 
	mov.b64 	{%temp, %r34}, %fd15;
	}
	mov.b32 	%f2, %r34;
	abs.f32 	%f1, %f2;
	setp.lt.f32 	%p6, %f1, 0f4086232B;
	@%p6 bra 	$L__BB0_11;
	setp.lt.f64 	%p7, %fd15, 0d0000000000000000;
	add.f64 	%fd76, %fd15, 0d7FF0000000000000;
	selp.f64 	%fd299, 0d0000000000000000, %fd76, %p7;
	setp.geu.f32 	%p8, %f1, 0f40874800;
	@%p8 bra 	$L__BB0_11;
	shr.u32 	%r35, %r12, 31;
	add.s32 	%r36, %r12, %r35;
	shr.s32 	%r37, %r36, 1;
	shl.b32 	%r38, %r37, 20;
	add.s32 	%r39, %r14, %r38;
	mov.b64 	%fd77, {%r13, %r39};
	sub.s32 	%r40, %r12, %r37;
	shl.b32 	%r41, %r40, 20;
	add.s32 	%r42, %r41, 1072693248;
	mov.b32 	%r43, 0;
	mov.b64 	%fd78, {%r43, %r42};
	mul.f64 	%fd299, %fd78, %fd77;
$L__BB0_11:
	ld.param.u64 	%rd19, [_Z20black_scholes_kernelPdS_S_ddS_S__param_6];
	ld.param.u64 	%rd18, [_Z20black_scholes_kernelPdS_S_ddS_S__param_5];
	sub.f64 	%fd79, %fd14, %fd13;
	div.rn.f64 	%fd80, %fd14, 0d3FF6A09E667F3BCD;
	abs.f64 	%fd81, %fd80;
	fma.rn.f64 	%fd82, %fd81, 0dBCF0679AFBA6F279, 0d3D47088FDB46FA5F;
	fma.rn.f64 	%fd83, %fd82, %fd81, 0dBD8DF9F9B976A9B2;
	fma.rn.f64 	%fd84, %fd83, %fd81, 0d3DC7F1F5590CC332;
	fma.rn.f64 	%fd85, %fd84, %fd81, 0dBDFA28A3CD2D56C4;
	fma.rn.f64 	%fd86, %fd85, %fd81, 0d3E2485EE67835925;
	fma.rn.f64 	%fd87, %fd86, %fd81, 0dBE476DB45919F583;
	fma.rn.f64 	%fd88, %fd87, %fd81, 0d3E62D698D98C8D71;
	fma.rn.f64 	%fd89, %fd88, %fd81, 0dBE720A2C7155D5C6;
	fma.rn.f64 	%fd90, %fd89, %fd81, 0dBE41D29B37CA1397;
	fma.rn.f64 	%fd91, %fd90, %fd81, 0d3EA2EF6CC0F67A49;
	fma.rn.f64 	%fd92, %fd91, %fd81, 0dBEC102B892333B6F;
	fma.rn.f64 	%fd93, %fd92, %fd81, 0d3ECA30375BA9A84E;
	fma.rn.f64 	%fd94, %fd93, %fd81, 0d3ECAAD18DEDEA43E;
	fma.rn.f64 	%fd95, %fd94, %fd81, 0dBEFF05355BC5B225;
	fma.rn.f64 	%fd96, %fd95, %fd81, 0d3F10E37A3108BC8B;
	fma.rn.f64 	%fd97, %fd96, %fd81, 0d3EFB292D828E5CB2;
	fma.rn.f64 	%fd98, %fd97, %fd81, 0dBF4356626EBF9BFA;
	fma.rn.f64 	%fd99, %fd98, %fd81, 0d3F5BCA68F73D6AFC;
	fma.rn.f64 	%fd100, %fd99, %fd81, 0dBF2B6B69EBBC280B;
	fma.rn.f64 	%fd101, %fd100, %fd81, 0dBF9396685912A453;
	fma.rn.f64 	%fd102, %fd101, %fd81, 0d3FBA4F4E2A1ABEF8;
	fma.rn.f64 	%fd103, %fd102, %fd81, 0d3FE45F306DC9C8BB;
	fma.rn.f64 	%fd104, %fd103, %fd81, 0d3FC06EBA8214DB69;
	fma.rn.f64 	%fd105, %fd104, %fd81, %fd81;
	neg.f64 	%fd106, %fd105;
	cvt.rn.f32.f64 	%f3, %fd106;
	mul.f32 	%f4, %f3, 0f3FB8AA3B;
	cvt.rni.f32.f32 	%f5, %f4;
	cvt.f64.f32 	%fd107, %f5;
	fma.rn.f64 	%fd108, %fd107, 0dBFE62E42FEFA39EF, %fd106;
	ex2.approx.ftz.f32 	%f6, %f5;
	cvt.f64.f32 	%fd109, %f6;
	mov.u32 	%r44, %ctaid.x;
	mov.u32 	%r45, %ntid.x;
	mov.u32 	%r46, %tid.x;
	mad.lo.s32 	%r47, %r44, %r45, %r46;
	mul.f64 	%fd110, %fd2, %fd299;
	div.rn.f64 	%fd111, %fd79, 0d3FF6A09E667F3BCD;
	abs.f64 	%fd112, %fd111;
	fma.rn.f64 	%fd113, %fd112, 0dBCF0679AFBA6F279, 0d3D47088FDB46FA5F;
	fma.rn.f64 	%fd114, %fd113, %fd112, 0dBD8DF9F9B976A9B2;
	fma.rn.f64 	%fd115, %fd114, %fd112, 0d3DC7F1F5590CC332;
	fma.rn.f64 	%fd116, %fd115, %fd112, 0dBDFA28A3CD2D56C4;
	fma.rn.f64 	%fd117, %fd116, %fd112, 0d3E2485EE67835925;
	fma.rn.f64 	%fd118, %fd117, %fd112, 0dBE476DB45919F583;
	fma.rn.f64 	%fd119, %fd118, %fd112, 0d3E62D698D98C8D71;
	fma.rn.f64 	%fd120, %fd119, %fd112, 0dBE720A2C7155D5C6;
	fma.rn.f64 	%fd121, %fd120, %fd112, 0dBE41D29B37CA1397;
	fma.rn.f64 	%fd122, %fd121, %fd112, 0d3EA2EF6CC0F67A49;
	fma.rn.f64 	%fd123, %fd122, %fd112, 0dBEC102B892333B6F;
	fma.rn.f64 	%fd124, %fd123, %fd112, 0d3ECA30375BA9A84E;
	fma.rn.f64 	%fd125, %fd124, %fd112, 0d3ECAAD18DEDEA43E;
	fma.rn.f64 	%fd126, %fd125, %fd112, 0dBEFF05355BC5B225;
	fma.rn.f64 	%fd127, %fd126, %fd112, 0d3F10E37A3108BC8B;
	fma.rn.f64 	%fd128, %fd127, %fd112, 0d3EFB292D828E5CB2;
	fma.rn.f64 	%fd129, %fd128, %fd112, 0dBF4356626EBF9BFA;
	fma.rn.f64 	%fd130, %fd129, %fd112, 0d3F5BCA68F73D6AFC;
	fma.rn.f64 	%fd131, %fd130, %fd112, 0dBF2B6B69EBBC280B;
	fma.rn.f64 	%fd132, %fd131, %fd112, 0dBF9396685912A453;
	fma.rn.f64 	%fd133, %fd132, %fd112, 0d3FBA4F4E2A1ABEF8;
	fma.rn.f64 	%fd134, %fd133, %fd112, 0d3FE45F306DC9C8BB;
	fma.rn.f64 	%fd135, %fd134, %fd112, 0d3FC06EBA8214DB69;
	fma.rn.f64 	%fd136, %fd135, %fd112, %fd112;
	sub.f64 	%fd137, %fd112, %fd136;
	fma.rn.f64 	%fd138, %fd135, %fd112, %fd137;
	neg.f64 	%fd139, %fd136;
	neg.f64 	%fd140, %fd138;
	cvt.rn.f32.f64 	%f7, %fd139;
	mul.f32 	%f8, %f7, 0f3FB8AA3B;
	cvt.rni.f32.f32 	%f9, %f8;
	cvt.f64.f32 	%fd141, %f9;
	fma.rn.f64 	%fd142, %fd141, 0dBFE62E42FEFA39EF, %fd139;
	fma.rn.f64 	%fd143, %fd142, 0d3E5AE904A4741B81, 0d3E928A27F89B6999;
	fma.rn.f64 	%fd144, %fd143, %fd142, 0d3EC71DE715FF7E07;
	fma.rn.f64 	%fd145, %fd144, %fd142, 0d3EFA019A6B0AC45A;
	fma.rn.f64 	%fd146, %fd145, %fd142, 0d3F2A01A017EED94F;
	fma.rn.f64 	%fd147, %fd146, %fd142, 0d3F56C16C17F2A71B;
	fma.rn.f64 	%fd148, %fd147, %fd142, 0d3F811111111173C4;
	fma.rn.f64 	%fd149, %fd148, %fd142, 0d3FA555555555211A;
	fma.rn.f64 	%fd150, %fd149, %fd142, 0d3FC5555555555540;
	fma.rn.f64 	%fd151, %fd150, %fd142, 0d3FE0000000000005;
	mul.f64 	%fd152, %fd142, %fd151;
	fma.rn.f64 	%fd153, %fd152, %fd142, %fd140;
	add.f64 	%fd154, %fd142, %fd153;
	ex2.approx.ftz.f32 	%f10, %f9;
	cvt.f64.f32 	%fd155, %f10;
	mov.f64 	%fd156, 0d3FF0000000000000;
	sub.f64 	%fd157, %fd156, %fd155;
	neg.f64 	%fd158, %fd154;
	fma.rn.f64 	%fd159, %fd158, %fd155, %fd157;
	setp.ge.f64 	%p9, %fd112, 0d4017AFB48DC96626;
	selp.f64 	%fd160, 0d3FF0000000000000, %fd159, %p9;
	copysign.f64 	%fd161, %fd111, %fd160;
	add.f64 	%fd162, %fd161, 0d3FF0000000000000;
	mul.f64 	%fd163, %fd162, 0d3FE0000000000000;
	mul.f64 	%fd164, %fd110, %fd163;
	setp.ge.f64 	%p10, %fd81, 0d4017AFB48DC96626;
	fma.rn.f64 	%fd165, %fd108, 0d3E5AE904A4741B81, 0d3E928A27F89B6999;
	fma.rn.f64 	%fd166, %fd165, %fd108, 0d3EC71DE715FF7E07;
	fma.rn.f64 	%fd167, %fd166, %fd108, 0d3EFA019A6B0AC45A;
	fma.rn.f64 	%fd168, %fd167, %fd108, 0d3F2A01A017EED94F;
	fma.rn.f64 	%fd169, %fd168, %fd108, 0d3F56C16C17F2A71B;
	fma.rn.f64 	%fd170, %fd169, %fd108, 0d3F811111111173C4;
	fma.rn.f64 	%fd171, %fd170, %fd108, 0d3FA555555555211A;
	fma.rn.f64 	%fd172, %fd171, %fd108, 0d3FC5555555555540;
	fma.rn.f64 	%fd173, %fd172, %fd108, 0d3FE0000000000005;
	mul.f64 	%fd174, %fd108, %fd173;
	sub.f64 	%fd175, %fd81, %fd105;
	fma.rn.f64 	%fd176, %fd104, %fd81, %fd175;
	neg.f64 	%fd177, %fd176;
	fma.rn.f64 	%fd178, %fd174, %fd108, %fd177;
	add.f64 	%fd179, %fd108, %fd178;
	neg.f64 	%fd180, %fd179;
	sub.f64 	%fd181, %fd156, %fd109;
	fma.rn.f64 	%fd182, %fd180, %fd109, %fd181;
	selp.f64 	%fd183, 0d3FF0000000000000, %fd182, %p10;
	copysign.f64 	%fd184, %fd80, %fd183;
	add.f64 	%fd185, %fd184, 0d3FF0000000000000;
	mul.f64 	%fd186, %fd185, 0d3FE0000000000000;
	mul.f64 	%fd187, %fd1, %fd186;
	sub.f64 	%fd188, %fd187, %fd164;
	cvta.to.global.u64 	%rd13, %rd18;
	mul.wide.s32 	%rd14, %r47, 8;
	add.s64 	%rd15, %rd13, %rd14;
	st.global.f64 	[%rd15], %fd188;
	div.rn.f64 	%fd189, %fd79, 0dBFF6A09E667F3BCD;
	abs.f64 	%fd190, %fd189;
	fma.rn.f64 	%fd191, %fd190, 0dBCF0679AFBA6F279, 0d3D47088FDB46FA5F;
	fma.rn.f64 	%fd192, %fd191, %fd190, 0dBD8DF9F9B976A9B2;
	fma.rn.f64 	%fd193, %fd192, %fd190, 0d3DC7F1F5590CC332;
	fma.rn.f64 	%fd194, %fd193, %fd190, 0dBDFA28A3CD2D56C4;
	fma.rn.f64 	%fd195, %fd194, %fd190, 0d3E2485EE67835925;
	fma.rn.f64 	%fd196, %fd195, %fd190, 0dBE476DB45919F583;
	fma.rn.f64 	%fd197, %fd196, %fd190, 0d3E62D698D98C8D71;
	fma.rn.f64 	%fd198, %fd197, %fd190, 0dBE720A2C7155D5C6;
	fma.rn.f64 	%fd199, %fd198, %fd190, 0dBE41D29B37CA1397;
	fma.rn.f64 	%fd200, %fd199, %fd190, 0d3EA2EF6CC0F67A49;
	fma.rn.f64 	%fd201, %fd200, %fd190, 0dBEC102B892333B6F;
	fma.rn.f64 	%fd202, %fd201, %fd190, 0d3ECA30375BA9A84E;
	fma.rn.f64 	%fd203, %fd202, %fd190, 0d3ECAAD18DEDEA43E;
	fma.rn.f64 	%fd204, %fd203, %fd190, 0dBEFF05355BC5B225;
	fma.rn.f64 	%fd205, %fd204, %fd190, 0d3F10E37A3108BC8B;
	fma.rn.f64 	%fd206, %fd205, %fd190, 0d3EFB292D828E5CB2;
	fma.rn.f64 	%fd207, %fd206, %fd190, 0dBF4356626EBF9BFA;
	fma.rn.f64 	%fd208, %fd207, %fd190, 0d3F5BCA68F73D6AFC;
	fma.rn.f64 	%fd209, %fd208, %fd190, 0dBF2B6B69EBBC280B;
	fma.rn.f64 	%fd210, %fd209, %fd190, 0dBF9396685912A453;
	fma.rn.f64 	%fd211, %fd210, %fd190, 0d3FBA4F4E2A1ABEF8;
	fma.rn.f64 	%fd212, %fd211, %fd190, 0d3FE45F306DC9C8BB;
	fma.rn.f64 	%fd213, %fd212, %fd190, 0d3FC06EBA8214DB69;
	fma.rn.f64 	%fd214, %fd213, %fd190, %fd190;
	sub.f64 	%fd215, %fd190, %fd214;
	fma.rn.f64 	%fd216, %fd213, %fd190, %fd215;
	neg.f64 	%fd217, %fd214;
	neg.f64 	%fd218, %fd216;
	cvt.rn.f32.f64 	%f11, %fd217;
	mul.f32 	%f12, %f11, 0f3FB8AA3B;
	cvt.rni.f32.f32 	%f13, %f12;
	cvt.f64.f32 	%fd219, %f13;
	fma.rn.f64 	%fd220, %fd219, 0dBFE62E42FEFA39EF, %fd217;
	fma.rn.f64 	%fd221, %fd220, 0d3E5AE904A4741B81, 0d3E928A27F89B6999;
	fma.rn.f64 	%fd222, %fd221, %fd220, 0d3EC71DE715FF7E07;
	fma.rn.f64 	%fd223, %fd222, %fd220, 0d3EFA019A6B0AC45A;
	fma.rn.f64 	%fd224, %fd223, %fd220, 0d3F2A01A017EED94F;
	fma.rn.f64 	%fd225, %fd224, %fd220, 0d3F56C16C17F2A71B;
	fma.rn.f64 	%fd226, %fd225, %fd220, 0d3F811111111173C4;
	fma.rn.f64 	%fd227, %fd226, %fd220, 0d3FA555555555211A;
	fma.rn.f64 	%fd228, %fd227, %fd220, 0d3FC5555555555540;
	fma.rn.f64 	%fd229, %fd228, %fd220, 0d3FE0000000000005;
	mul.f64 	%fd230, %fd220, %fd229;
	fma.rn.f64 	%fd231, %fd230, %fd220, %fd218;
	add.f64 	%fd232, %fd220, %fd231;
	ex2.approx.ftz.f32 	%f14, %f13;
	cvt.f64.f32 	%fd233, %f14;
	sub.f64 	%fd234, %fd156, %fd233;
	neg.f64 	%fd235, %fd232;
	fma.rn.f64 	%fd236, %fd235, %fd233, %fd234;
	setp.ge.f64 	%p11, %fd190, 0d4017AFB48DC96626;
	selp.f64 	%fd237, 0d3FF0000000000000, %fd236, %p11;
	copysign.f64 	%fd238, %fd189, %fd237;
	add.f64 	%fd239, %fd238, 0d3FF0000000000000;
	mul.f64 	%fd240, %fd239, 0d3FE0000000000000;
	mul.f64 	%fd241, %fd110, %fd240;
	div.rn.f64 	%fd242, %fd14, 0dBFF6A09E667F3BCD;
	abs.f64 	%fd243, %fd242;
	fma.rn.f64 	%fd244, %fd243, 0dBCF0679AFBA6F279, 0d3D47088FDB46FA5F;
	fma.rn.f64 	%fd245, %fd244, %fd243, 0dBD8DF9F9B976A9B2;
	fma.rn.f64 	%fd246, %fd245, %fd243, 0d3DC7F1F5590CC332;
	fma.rn.f64 	%fd247, %fd246, %fd243, 0dBDFA28A3CD2D56C4;
	fma.rn.f64 	%fd248, %fd247, %fd243, 0d3E2485EE67835925;
	fma.rn.f64 	%fd249, %fd248, %fd243, 0dBE476DB45919F583;
	fma.rn.f64 	%fd250, %fd249, %fd243, 0d3E62D698D98C8D71;
	fma.rn.f64 	%fd251, %fd250, %fd243, 0dBE720A2C7155D5C6;
	fma.rn.f64 	%fd252, %fd251, %fd243, 0dBE41D29B37CA1397;
	fma.rn.f64 	%fd253, %fd252, %fd243, 0d3EA2EF6CC0F67A49;
	fma.rn.f64 	%fd254, %fd253, %fd243, 0dBEC102B892333B6F;
	fma.rn.f64 	%fd255, %fd254, %fd243, 0d3ECA30375BA9A84E;
	fma.rn.f64 	%fd256, %fd255, %fd243, 0d3ECAAD18DEDEA43E;
	fma.rn.f64 	%fd257, %fd256, %fd243, 0dBEFF05355BC5B225;
	fma.rn.f64 	%fd258, %fd257, %fd243, 0d3F10E37A3108BC8B;
	fma.rn.f64 	%fd259, %fd258, %fd243, 0d3EFB292D828E5CB2;
	fma.rn.f64 	%fd260, %fd259, %fd243, 0dBF4356626EBF9BFA;
	fma.rn.f64 	%fd261, %fd260, %fd243, 0d3F5BCA68F73D6AFC;
	fma.rn.f64 	%fd262, %fd261, %fd243, 0dBF2B6B69EBBC280B;
	fma.rn.f64 	%fd263, %fd262, %fd243, 0dBF9396685912A453;
	fma.rn.f64 	%fd264, %fd263, %fd243, 0d3FBA4F4E2A1ABEF8;
	fma.rn.f64 	%fd265, %fd264, %fd243, 0d3FE45F306DC9C8BB;
	fma.rn.f64 	%fd266, %fd265, %fd243, 0d3FC06EBA8214DB69;
	fma.rn.f64 	%fd267, %fd266, %fd243, %fd243;
	sub.f64 	%fd268, %fd243, %fd267;
	fma.rn.f64 	%fd269, %fd266, %fd243, %fd268;
	neg.f64 	%fd270, %fd267;
	neg.f64 	%fd271, %fd269;
	cvt.rn.f32.f64 	%f15, %fd270;
	mul.f32 	%f16, %f15, 0f3FB8AA3B;
	cvt.rni.f32.f32 	%f17, %f16;
	cvt.f64.f32 	%fd272, %f17;
	fma.rn.f64 	%fd273, %fd272, 0dBFE62E42FEFA39EF, %fd270;
	fma.rn.f64 	%fd274, %fd273, 0d3E5AE904A4741B81, 0d3E928A27F89B6999;
	fma.rn.f64 	%fd275, %fd274, %fd273, 0d3EC71DE715FF7E07;
	fma.rn.f64 	%fd276, %fd275, %fd273, 0d3EFA019A6B0AC45A;
	fma.rn.f64 	%fd277, %fd276, %fd273, 0d3F2A01A017EED94F;
	fma.rn.f64 	%fd278, %fd277, %fd273, 0d3F56C16C17F2A71B;
	fma.rn.f64 	%fd279, %fd278, %fd273, 0d3F811111111173C4;
	fma.rn.f64 	%fd280, %fd279, %fd273, 0d3FA555555555211A;
	fma.rn.f64 	%fd281, %fd280, %fd273, 0d3FC5555555555540;
	fma.rn.f64 	%fd282, %fd281, %fd273, 0d3FE0000000000005;
	mul.f64 	%fd283, %fd273, %fd282;
	fma.rn.f64 	%fd284, %fd283, %fd273, %fd271;
	add.f64 	%fd285, %fd273, %fd284;
	ex2.approx.ftz.f32 	%f18, %f17;
	cvt.f64.f32 	%fd286, %f18;
	sub.f64 	%fd287, %fd156, %fd286;
	neg.f64 	%fd288, %fd285;
	fma.rn.f64 	%fd289, %fd288, %fd286, %fd287;
	setp.ge.f64 	%p12, %fd243, 0d4017AFB48DC96626;
	selp.f64 	%fd290, 0d3FF0000000000000, %fd289, %p12;
	copysign.f64 	%fd291, %fd242, %fd290;
	add.f64 	%fd292, %fd291, 0d3FF0000000000000;
	mul.f64 	%fd293, %fd292, 0d3FE0000000000000;
	mul.f64 	%fd294, %fd1, %fd293;
	sub.f64 	%fd295, %fd241, %fd294;
	cvta.to.global.u64 	%rd16, %rd19;
	add.s64 	%rd17, %rd16, %rd14;
	st.global.f64 	[%rd17], %fd295;
$L__BB0_12:
	ret;

}


// ===== COMPILED SASS (sm_100) =====

	.target	sm_100

	.elftype	@"ET_EXEC"


//--------------------- .note.nv.tkinfo           --------------------------
	.section	.note.nv.tkinfo,"",@"SHT_NOTE"
	.sectionflags	@"SHF_NOTE_NV_TKINFO"
	.tkinfo
        /*0018*/ 	.word	0x00000002
        /*0030*/ 	.string	""
        /*0030*/ 	.string	"ptxas"
        /*0030*/ 	.string	"Cuda compilation tools, release 13.0, V13.0.88"
        /*0030*/ 	.string	"Build cuda_13.0.r13.0/compiler.36424714_0"
        /*0030*/ 	.string	"-arch sm_100 -m 64 "



//--------------------- .note.nv.cuinfo           --------------------------
	.section	.note.nv.cuinfo,"",@"SHT_NOTE"
	.sectionflags	@"SHF_NOTE_NV_CUINFO"
        /*0018*/ 	.short	0x0002
        /*001a*/ 	.short	0x0064
        /*001c*/ 	.short	0x0082
	.zero		2


//--------------------- .nv.info                  --------------------------
	.section	.nv.info,"",@"SHT_CUDA_INFO"
	.align	4


	//----- nvinfo : EIATTR_REGCOUNT
	.align		4
        /*0000*/ 	.byte	0x04, 0x2f
        /*0002*/ 	.short	(.L_1 - .L_0)
	.align		4
.L_0:
        /*0004*/ 	.word	index@(_Z20black_scholes_kernelPdS_S_ddS_S_)
        /*0008*/ 	.word	0x0000002a


	//----- nvinfo : EIATTR_FRAME_SIZE
	.align		4
.L_1:
        /*000c*/ 	.byte	0x04, 0x11
        /*000e*/ 	.short	(.L_3 - .L_2)
	.align		4
.L_2:
        /*0010*/ 	.word	index@($__internal_1_$__cuda_sm20_dsqrt_rn_f64_mediumpath_v1)
        /*0014*/ 	.word	0x00000000


	//----- nvinfo : EIATTR_FRAME_SIZE
	.align		4
.L_3:
        /*0018*/ 	.byte	0x04, 0x11
        /*001a*/ 	.short	(.L_5 - .L_4)
	.align		4
.L_4:
        /*001c*/ 	.word	index@($__internal_0_$__cuda_sm20_div_rn_f64_full)
        /*0020*/ 	.word	0x00000000


	//----- nvinfo : EIATTR_FRAME_SIZE
	.align		4
.L_5:
        /*0024*/ 	.byte	0x04, 0x11
        /*0026*/ 	.short	(.L_7 - .L_6)
	.align		4
.L_6:
        /*0028*/ 	.word	index@(_Z20black_scholes_kernelPdS_S_ddS_S_)
        /*002c*/ 	.word	0x00000000


	//----- nvinfo : EIATTR_MIN_STACK_SIZE
	.align		4
.L_7:
        /*0030*/ 	.byte	0x04, 0x12
        /*0032*/ 	.short	(.L_9 - .L_8)
	.align		4
.L_8:
        /*0034*/ 	.word	index@(_Z20black_scholes_kernelPdS_S_ddS_S_)
        /*0038*/ 	.word	0x00000000
.L_9:


//--------------------- .nv.compat                --------------------------
	.section	.nv.compat,"",@"SHT_CUDA_COMPAT_INFO"
	.align	4
        /*0000*/ 	.byte	0x02, 0x09, 0x00, 0x00, 0x02, 0x02, 0x01, 0x00, 0x02, 0x05, 0x05, 0x00, 0x03, 0x07, 0x01, 0x01
        /*0010*/ 	.byte	0x02, 0x03, 0x00, 0x00, 0x02, 0x06, 0x01, 0x00, 0x04, 0x0b, 0x08, 0x00, 0x01, 0x00, 0x00, 0x00
        /*0020*/ 	.byte	0x00, 0x00, 0x00, 0x00


//--------------------- .nv.info._Z20black_scholes_kernelPdS_S_ddS_S_ --------------------------
	.section	.nv.info._Z20black_scholes_kernelPdS_S_ddS_S_,"",@"SHT_CUDA_INFO"
	.sectionflags	@""
	.align	4


	//----- nvinfo : EIATTR_CUDA_API_VERSION
	.align		4
        /*0000*/ 	.byte	0x04, 0x37
        /*0002*/ 	.short	(.L_11 - .L_10)
.L_10:
        /*0004*/ 	.word	0x00000082


	//----- nvinfo : EIATTR_KPARAM_INFO
	.align		4
.L_11:
        /*0008*/ 	.byte	0x04, 0x17
        /*000a*/ 	.short	(.L_13 - .L_12)
.L_12:
        /*000c*/ 	.word	0x00000000
        /*0010*/ 	.short	0x0006
        /*0012*/ 	.short	0x0030
        /*0014*/ 	.byte	0x00, 0xf5, 0x21, 0x00


	//----- nvinfo : EIATTR_KPARAM_INFO
	.align		4
.L_13:
        /*0018*/ 	.byte	0x04, 0x17
        /*001a*/ 	.short	(.L_15 - .L_14)
.L_14:
        /*001c*/ 	.word	0x00000000
        /*0020*/ 	.short	0x0005
        /*0022*/ 	.short	0x0028
        /*0024*/ 	.byte	0x00, 0xf5, 0x21, 0x00


	//----- nvinfo : EIATTR_KPARAM_INFO
	.align		4
.L_15:
        /*0028*/ 	.byte	0x04, 0x17
        /*002a*/ 	.short	(.L_17 - .L_16)
.L_16:
        /*002c*/ 	.word	0x00000000
        /*0030*/ 	.short	0x0004
        /*0032*/ 	.short	0x0020
        /*0034*/ 	.byte	0x00, 0xf0, 0x21, 0x00


	//----- nvinfo : EIATTR_KPARAM_INFO
	.align		4
.L_17:
        /*0038*/ 	.byte	0x04, 0x17
        /*003a*/ 	.short	(.L_19 - .L_18)
.L_18:
        /*003c*/ 	.word	0x00000000
        /*0040*/ 	.short	0x0003
        /*0042*/ 	.short	0x0018
        /*0044*/ 	.byte	0x00, 0xf0, 0x21, 0x00


	//----- nvinfo : EIATTR_KPARAM_INFO
	.align		4
.L_19:
        /*0048*/ 	.byte	0x04, 0x17
        /*004a*/ 	.short	(.L_21 - .L_20)
.L_20:
        /*004c*/ 	.word	0x00000000
        /*0050*/ 	.short	0x0002
        /*0052*/ 	.short	0x0010
        /*0054*/ 	.byte	0x00, 0xf5, 0x21, 0x00


	//----- nvinfo : EIATTR_KPARAM_INFO
	.align		4
.L_21:
        /*0058*/ 	.byte	0x04, 0x17
        /*005a*/ 	.short	(.L_23 - .L_22)
.L_22:
        /*005c*/ 	.word	0x00000000
        /*0060*/ 	.short	0x0001
        /*0062*/ 	.short	0x0008
        /*0064*/ 	.byte	0x00, 0xf5, 0x21, 0x00


	//----- nvinfo : EIATTR_KPARAM_INFO
	.align		4
.L_23:
        /*0068*/ 	.byte	0x04, 0x17
        /*006a*/ 	.short	(.L_25 - .L_24)
.L_24:
        /*006c*/ 	.word	0x00000000
        /*0070*/ 	.short	0x0000
        /*0072*/ 	.short	0x0000
        /*0074*/ 	.byte	0x00, 0xf5, 0x21, 0x00


	//----- nvinfo : EIATTR_SPARSE_MMA_MASK
	.align		4
.L_25:
        /*0078*/ 	.byte	0x03, 0x50
        /*007a*/ 	.short	0x0000


	//----- nvinfo : EIATTR_MAXREG_COUNT
	.align		4
        /*007c*/ 	.byte	0x03, 0x1b
        /*007e*/ 	.short	0x00ff


	//----- nvinfo : EIATTR_MERCURY_ISA_VERSION
	.align		4
        /*0080*/ 	.byte	0x03, 0x5f
        /*0082*/ 	.short	0x0101


	//----- nvinfo : EIATTR_VRC_CTA_INIT_COUNT
	.align		4
        /*0084*/ 	.byte	0x02, 0x4a
	.zero		1
	.zero		1


	//----- nvinfo : EIATTR_EXIT_INSTR_OFFSETS
	.align		4
        /*0088*/ 	.byte	0x04, 0x1c
        /*008a*/ 	.short	(.L_27 - .L_26)


	//   ....[0]....
.L_26:
        /*008c*/ 	.word	0x00000060


	//   ....[1]....
        /*0090*/ 	.word	0x00003410


	//----- nvinfo : EIATTR_CRS_STACK_SIZE
	.align		4
.L_27:
        /*0094*/ 	.byte	0x04, 0x1e
        /*0096*/ 	.short	(.L_29 - .L_28)
.L_28:
        /*0098*/ 	.word	0x00000000


	//----- nvinfo : EIATTR_CBANK_PARAM_SIZE
	.align		4
.L_29:
        /*009c*/ 	.byte	0x03, 0x19
        /*009e*/ 	.short	0x0038


	//----- nvinfo : EIATTR_PARAM_CBANK
	.align		4
        /*00a0*/ 	.byte	0x04, 0x0a
        /*00a2*/ 	.short	(.L_31 - .L_30)
	.align		4
.L_30:
        /*00a4*/ 	.word	index@(.nv.constant0._Z20black_scholes_kernelPdS_S_ddS_S_)
        /*00a8*/ 	.short	0x0380
        /*00aa*/ 	.short	0x0038


	//----- nvinfo : EIATTR_SW_WAR
	.align		4
.L_31:
        /*00ac*/ 	.byte	0x04, 0x36
        /*00ae*/ 	.short	(.L_33 - .L_32)
.L_32:
        /*00b0*/ 	.word	0x00000008
.L_33:


//--------------------- .nv.callgraph             --------------------------
	.section	.nv.callgraph,"",@"SHT_CUDA_CALLGRAPH"
	.align	4
	.sectionentsize	8
	.align		4
        /*0000*/ 	.word	0x00000000
	.align		4
        /*0004*/ 	.word	0xffffffff
	.align		4
        /*0008*/ 	.word	0x00000000
	.align		4
        /*000c*/ 	.word	0xfffffffe
	.align		4
        /*0010*/ 	.word	0x00000000
	.align		4
        /*0014*/ 	.word	0xfffffffd
	.align		4
        /*0018*/ 	.word	0x00000000
	.align		4
        /*001c*/ 	.word	0xfffffffc


//--------------------- .text._Z20black_scholes_kernelPdS_S_ddS_S_ --------------------------
	.section	.text._Z20black_scholes_kernelPdS_S_ddS_S_,"ax",@progbits
	.align	128
        .global         _Z20black_scholes_kernelPdS_S_ddS_S_
        .type           _Z20black_scholes_kernelPdS_S_ddS_S_,@function
        .size           _Z20black_scholes_kernelPdS_S_ddS_S_,(.L_x_30 - _Z20black_scholes_kernelPdS_S_ddS_S_)
        .other          _Z20black_scholes_kernelPdS_S_ddS_S_,@"STO_CUDA_ENTRY STV_DEFAULT"
_Z20black_scholes_kernelPdS_S_ddS_S_:
.text._Z20black_scholes_kernelPdS_S_ddS_S_:
[----:B------:R-:W-:Y:S01]  /*0000*/  LDC R1, c[0x0][0x37c] ;  /* 0x0000df00ff017b82 */ /* 0x000fe20000000800 */
[----:B------:R-:W0:Y:S07]  /*0010*/  S2R R5, SR_TID.X ;  /* 0x0000000000057919 */ /* 0x000e2e0000002100 */
[----:B------:R-:W0:Y:S08]  /*0020*/  S2UR UR4, SR_CTAID.X ;  /* 0x00000000000479c3 */ /* 0x000e300000002500 */
[----:B------:R-:W0:Y:S02]  /*0030*/  LDC R0, c[0x0][0x360] ;  /* 0x0000d800ff007b82 */ /* 0x000e240000000800 */
[----:B0-----:R-:W-:-:S05]  /*0040*/  IMAD R5, R0, UR4, R5 ;  /* 0x0000000400057c24 */ /* 0x001fca000f8e0205 */
[----:B------:R-:W-:-:S13]  /*0050*/  ISETP.GT.AND P0, PT, R5, 0xf423f, PT ;  /* 0x000f423f0500780c */ /* 0x000fda0003f04270 */
[----:B------:R-:W-:Y:S05]  /*0060*/  @P0 EXIT ;  /* 0x000000000000094d */ /* 0x000fea0003800000 */
[----:B------:R-:W0:Y:S01]  /*0070*/  LDC.64 R20, c[0x0][0x388] ;  /* 0x0000e200ff147b82 */ /* 0x000e220000000a00 */
[----:B------:R-:W1:Y:S07]  /*0080*/  LDCU.64 UR4, c[0x0][0x358] ;  /* 0x00006b00ff0477ac */ /* 0x000e6e0008000a00 */
[----:B------:R-:W2:Y:S08]  /*0090*/  LDC.64 R32, c[0x0][0x380] ;  /* 0x0000e000ff207b82 */ /* 0x000eb00000000a00 */
[----:B------:R-:W3:Y:S01]  /*00a0*/  LDC.64 R2, c[0x0][0x390] ;  /* 0x0000e400ff027b82 */ /* 0x000ee20000000a00 */
[----:B0-----:R-:W-:-:S06]  /*00b0*/  IMAD.WIDE R20, R5, 0x8, R20 ;  /* 0x0000000805147825 */ /* 0x001fcc00078e0214 */
[----:B-1----:R-:W4:Y:S01]  /*00c0*/  LDG.E.64 R20, desc[UR4][R20.64] ;  /* 0x0000000414147981 */ /* 0x002f22000c1e1b00 */
[----:B--2---:R-:W-:-:S06]  /*00d0*/  IMAD.WIDE R32, R5, 0x8, R32 ;  /* 0x0000000805207825 */ /* 0x004fcc00078e0220 */
[----:B------:R-:W2:Y:S01]  /*00e0*/  LDG.E.64 R32, desc[UR4][R32.64] ;  /* 0x0000000420207981 */ /* 0x000ea2000c1e1b00 */
[----:B---3--:R-:W-:-:S06]  /*00f0*/  IMAD.WIDE R2, R5, 0x8, R2 ;  /* 0x0000000805027825 */ /* 0x008fcc00078e0202 */
[----:B------:R-:W5:Y:S01]  /*0100*/  LDG.E.64 R2, desc[UR4][R2.64] ;  /* 0x0000000402027981 */ /* 0x000f62000c1e1b00 */
[----:B------:R-:W-:Y:S01]  /*0110*/  IMAD.MOV.U32 R4, RZ, RZ, 0x1 ;  /* 0x00000001ff047424 */ /* 0x000fe200078e00ff */
[----:B------:R-:W-:Y:S01]  /*0120*/  BSSY.RECONVERGENT B0, `(.L_x_0) ;  /* 0x0000016000007945 */ /* 0x000fe20003800200 */
[----:B----4-:R-:W0:Y:S01]  /*0130*/  MUFU.RCP64H R5, R21 ;  /* 0x0000001500057308 */ /* 0x010e220000001800 */
[----:B--2---:R-:W-:-:S03]  /*0140*/  FSETP.GEU.AND P1, PT, |R33|, 6.5827683646048100446e-37, PT ;  /* 0x036000002100780b */ /* 0x004fc60003f2e200 */
[----:B0-----:R-:W-:-:S08]  /*0150*/  DFMA R6, -R20, R4, 1 ;  /* 0x3ff000001406742b */ /* 0x001fd00000000104 */
[----:B------:R-:W-:-:S08]  /*0160*/  DFMA R6, R6, R6, R6 ;  /* 0x000000060606722b */ /* 0x000fd00000000006 */
[----:B------:R-:W-:-:S08]  /*0170*/  DFMA R6, R4, R6, R4 ;  /* 0x000000060406722b */ /* 0x000fd00000000004 */
[----:B------:R-:W-:-:S08]  /*0180*/  DFMA R4, -R20, R6, 1 ;  /* 0x3ff000001404742b */ /* 0x000fd00000000106 */
[----:B------:R-:W-:-:S08]  /*0190*/  DFMA R4, R6, R4, R6 ;  /* 0x000000040604722b */ /* 0x000fd00000000006 */
[----:B------:R-:W-:-:S08]  /*01a0*/  DMUL R6, R32, R4 ;  /* 0x0000000420067228 */ /* 0x000fd00000000000 */
[----:B------:R-:W-:-:S08]  /*01b0*/  DFMA R8, -R20, R6, R32 ;  /* 0x000000061408722b */ /* 0x000fd00000000120 */
[----:B------:R-:W-:-:S10]  /*01c0*/  DFMA R4, R4, R8, R6 ;  /* 0x000000080404722b */ /* 0x000fd40000000006 */
[----:B------:R-:W-:-:S05]  /*01d0*/  FFMA R0, RZ, R21, R5 ;  /* 0x00000015ff007223 */ /* 0x000fca0000000005 */
[----:B------:R-:W-:-:S13]  /*01e0*/  FSETP.GT.AND P0, PT, |R0|, 1.469367938527859385e-39, PT ;  /* 0x001000000000780b */ /* 0x000fda0003f04200 */
[----:B------:R-:W-:Y:S05]  /*01f0*/  @P0 BRA P1, `(.L_x_1) ;  /* 0x0000000000200947 */ /* 0x000fea0000800000 */
[----:B------:R-:W-:Y:S01]  /*0200*/  IMAD.MOV.U32 R6, RZ, RZ, R32 ;  /* 0x000000ffff067224 */ /* 0x000fe200078e0020 */
[----:B------:R-:W-:Y:S01]  /*0210*/  MOV R15, R21 ;  /* 0x00000015000f7202 */ /* 0x000fe20000000f00 */
[----:B------:R-:W-:Y:S01]  /*0220*/  IMAD.MOV.U32 R7, RZ, RZ, R33 ;  /* 0x000000ffff077224 */ /* 0x000fe200078e0021 */
[----:B------:R-:W-:Y:S01]  /*0230*/  MOV R0, 0x260 ;  /* 0x0000026000007802 */ /* 0x000fe20000000f00 */
[----:B------:R-:W-:-:S07]  /*0240*/  IMAD.MOV.U32 R16, RZ, RZ, R20 ;  /* 0x000000ffff107224 */ /* 0x000fce00078e0014 */
[----:B-----5:R-:W-:Y:S05]  /*0250*/  CALL.REL.NOINC `($__internal_0_$__cuda_sm20_div_rn_f64_full) ;  /* 0x0000003000707944 */ /* 0x020fea0003c00000 */
[----:B------:R-:W-:Y:S02]  /*0260*/  IMAD.MOV.U32 R4, RZ, RZ, R36 ;  /* 0x000000ffff047224 */ /* 0x000fe400078e0024 */
[----:B------:R-:W-:-:S07]  /*0270*/  IMAD.MOV.U32 R5, RZ, RZ, R37 ;  /* 0x000000ffff057224 */ /* 0x000fce00078e0025 */
.L_x_1:
[----:B------:R-:W-:Y:S05]  /*0280*/  BSYNC.RECONVERGENT B0 ;  /* 0x0000000000007941 */ /* 0x000fea0003800200 */
.L_x_0:
[----:B------:R-:W-:Y:S01]  /*0290*/  ISETP.GT.AND P0, PT, R5, 0xfffff, PT ;  /* 0x000fffff0500780c */ /* 0x000fe20003f04270 */
[----:B------:R-:W-:Y:S01]  /*02a0*/  IMAD.MOV.U32 R6, RZ, RZ, R4 ;  /* 0x000000ffff067224 */ /* 0x000fe200078e0004 */
[----:B------:R-:W-:Y:S01]  /*02b0*/  BSSY.RECONVERGENT B0, `(.L_x_2) ;  /* 0x0000051000007945 */ /* 0x000fe20003800200 */
[----:B------:R-:W-:-:S10]  /*02c0*/  IMAD.MOV.U32 R7, RZ, RZ, R5 ;  /* 0x000000ffff077224 */ /* 0x000fd400078e0005 */
[----:B------:R-:W-:-:S10]  /*02d0*/  @!P0 DMUL R6, R6, 1.80143985094819840000e+16 ;  /* 0x4350000006068828 */ /* 0x000fd40000000000 */
[----:B------:R-:W-:Y:S01]  /*02e0*/  @!P0 MOV R5, R7 ;  /* 0x0000000700058202 */ /* 0x000fe20000000f00 */
[----:B------:R-:W-:-:S04]  /*02f0*/  @!P0 IMAD.MOV.U32 R4, RZ, RZ, R6 ;  /* 0x000000ffff048224 */ /* 0x000fc800078e0006 */
[----:B------:R-:W-:-:S05]  /*0300*/  VIADD R0, R5, 0xffffffff ;  /* 0xffffffff05007836 */ /* 0x000fca0000000000 */
[----:B------:R-:W-:Y:S01]  /*0310*/  ISETP.GT.U32.AND P1, PT, R0, 0x7feffffe, PT ;  /* 0x7feffffe0000780c */ /* 0x000fe20003f24070 */
[----:B------:R-:W-:Y:S02]  /*0320*/  IMAD.MOV.U32 R0, RZ, RZ, -0x3ff ;  /* 0xfffffc01ff007424 */ /* 0x000fe400078e00ff */
[----:B------:R-:W-:-:S10]  /*0330*/  @!P0 IMAD.MOV.U32 R0, RZ, RZ, -0x435 ;  /* 0xfffffbcbff008424 */ /* 0x000fd400078e00ff */
[----:B------:R-:W-:Y:S05]  /*0340*/  @P1 BRA `(.L_x_3) ;  /* 0x0000000400041947 */ /* 0x000fea0003800000 */
[----:B------:R-:W-:Y:S01]  /*0350*/  LOP3.LUT R6, R5, 0xfffff, RZ, 0xc0, !PT ;  /* 0x000fffff05067812 */ /* 0x000fe200078ec0ff */
[----:B------:R-:W-:Y:S01]  /*0360*/  IMAD.MOV.U32 R8, RZ, RZ, RZ ;  /* 0x000000ffff087224 */ /* 0x000fe200078e00ff */
[----:B------:R-:W-:Y:S01]  /*0370*/  MOV R17, 0x3ed0ee25 ;  /* 0x3ed0ee2500117802 */ /* 0x000fe20000000f00 */
[----:B------:R-:W-:Y:S01]  /*0380*/  IMAD.MOV.U32 R16, RZ, RZ, -0x748574fc ;  /* 0x8b7a8b04ff107424 */ /* 0x000fe200078e00ff */
[----:B------:R-:W-:Y:S01]  /*0390*/  LOP3.LUT R7, R6, 0x3ff00000, RZ, 0xfc, !PT ;  /* 0x3ff0000006077812 */ /* 0x000fe200078efcff */
[----:B------:R-:W-:Y:S01]  /*03a0*/  UMOV UR6, 0x3ae80f1e ;  /* 0x3ae80f1e00067882 */ /* 0x000fe20000000000 */
[----:B------:R-:W-:Y:S01]  /*03b0*/  MOV R6, R4 ;  /* 0x0000000400067202 */ /* 0x000fe20000000f00 */
[----:B------:R-:W-:Y:S01]  /*03c0*/  UMOV UR7, 0x3eb1380b ;  /* 0x3eb1380b00077882 */ /* 0x000fe20000000000 */
[----:B------:R-:W-:Y:S01]  /*03d0*/  ISETP.GE.U32.AND P0, PT, R7, 0x3ff6a09f, PT ;  /* 0x3ff6a09f0700780c */ /* 0x000fe20003f06070 */
[----:B------:R-:W-:Y:S01]  /*03e0*/  IMAD.MOV.U32 R19, RZ, RZ, 0x43300000 ;  /* 0x43300000ff137424 */ /* 0x000fe200078e00ff */
[----:B------:R-:W-:Y:S01]  /*03f0*/  LEA.HI R0, R5, R0, RZ, 0xc ;  /* 0x0000000005007211 */ /* 0x000fe200078f60ff */
[----:B------:R-:W-:Y:S01]  /*0400*/  UMOV UR8, 0x80000000 ;  /* 0x8000000000087882 */ /* 0x000fe20000000000 */
[----:B------:R-:W-:-:S09]  /*0410*/  UMOV UR9, 0x43300000 ;  /* 0x4330000000097882 */ /* 0x000fd20000000000 */
[----:B------:R-:W-:Y:S02]  /*0420*/  @P0 VIADD R9, R7, 0xfff00000 ;  /* 0xfff0000007090836 */ /* 0x000fe40000000000 */
[----:B------:R-:W-:Y:S02]  /*0430*/  @P0 VIADD R0, R0, 0x1 ;  /* 0x0000000100000836 */ /* 0x000fe40000000000 */
[----:B------:R-:W-:-:S03]  /*0440*/  @P0 IMAD.MOV.U32 R7, RZ, RZ, R9 ;  /* 0x000000ffff070224 */ /* 0x000fc600078e0009 */
[----:B------:R-:W-:-:S03]  /*0450*/  LOP3.LUT R18, R0, 0x80000000, RZ, 0x3c, !PT ;  /* 0x8000000000127812 */ /* 0x000fc600078e3cff */
[C---:B------:R-:W-:Y:S02]  /*0460*/  DADD R14, R6.reuse, 1 ;  /* 0x3ff00000060e7429 */ /* 0x040fe40000000000 */
[----:B------:R-:W-:-:S04]  /*0470*/  DADD R6, R6, -1 ;  /* 0xbff0000006067429 */ /* 0x000fc80000000000 */
[----:B------:R-:W0:Y:S02]  /*0480*/  MUFU.RCP64H R9, R15 ;  /* 0x0000000f00097308 */ /* 0x000e240000001800 */
[----:B0-----:R-:W-:-:S08]  /*0490*/  DFMA R10, -R14, R8, 1 ;  /* 0x3ff000000e0a742b */ /* 0x001fd00000000108 */
[----:B------:R-:W-:-:S08]  /*04a0*/  DFMA R10, R10, R10, R10 ;  /* 0x0000000a0a0a722b */ /* 0x000fd0000000000a */
[----:B------:R-:W-:-:S08]  /*04b0*/  DFMA R8, R8, R10, R8 ;  /* 0x0000000a0808722b */ /* 0x000fd00000000008 */
[----:B------:R-:W-:-:S08]  /*04c0*/  DMUL R10, R6, R8 ;  /* 0x00000008060a7228 */ /* 0x000fd00000000000 */
[----:B------:R-:W-:-:S08]  /*04d0*/  DFMA R10, R6, R8, R10 ;  /* 0x00000008060a722b */ /* 0x000fd0000000000a */
[----:B------:R-:W-:Y:S02]  /*04e0*/  DMUL R12, R10, R10 ;  /* 0x0000000a0a0c7228 */ /* 0x000fe40000000000 */
[----:B------:R-:W-:-:S06]  /*04f0*/  DADD R4, R6, -R10 ;  /* 0x0000000006047229 */ /* 0x000fcc000000080a */
[----:B------:R-:W-:Y:S01]  /*0500*/  DFMA R14, R12, UR6, R16 ;  /* 0x000000060c0e7c2b */ /* 0x000fe20008000010 */
[----:B------:R-:W-:Y:S01]  /*0510*/  UMOV UR6, 0x9f02676f ;  /* 0x9f02676f00067882 */ /* 0x000fe20000000000 */
[----:B------:R-:W-:Y:S01]  /*0520*/  UMOV UR7, 0x3ef3b266 ;  /* 0x3ef3b26600077882 */ /* 0x000fe20000000000 */
[----:B------:R-:W-:Y:S02]  /*0530*/  DADD R16, R4, R4 ;  /* 0x0000000004107229 */ /* 0x000fe40000000004 */
[----:B------:R-:W-:Y:S01]  /*0540*/  DADD R4, R18, -UR8 ;  /* 0x8000000812047e29 */ /* 0x000fe20008000000 */
[----:B------:R-:W-:Y:S01]  /*0550*/  UMOV UR8, 0xfefa39ef ;  /* 0xfefa39ef00087882 */ /* 0x000fe20000000000 */
[----:B------:R-:W-:Y:S01]  /*0560*/  UMOV UR9, 0x3fe62e42 ;  /* 0x3fe62e4200097882 */ /* 0x000fe20000000000 */
[----:B------:R-:W-:Y:S01]  /*0570*/  DFMA R14, R12, R14, UR6 ;  /* 0x000000060c0e7e2b */ /* 0x000fe2000800000e */
[----:B------:R-:W-:Y:S01]  /*0580*/  UMOV UR6, 0xa9ab0956 ;  /* 0xa9ab095600067882 */ /* 0x000fe20000000000 */
[----:B------:R-:W-:Y:S01]  /*0590*/  UMOV UR7, 0x3f1745cb ;  /* 0x3f1745cb00077882 */ /* 0x000fe20000000000 */
[----:B------:R-:W-:-:S02]  /*05a0*/  DFMA R16, R6, -R10, R16 ;  /* 0x8000000a0610722b */ /* 0x000fc40000000010 */
[----:B------:R-:W-:-:S03]  /*05b0*/  DFMA R6, R4, UR8, R10 ;  /* 0x0000000804067c2b */ /* 0x000fc6000800000a */
[----:B------:R-:W-:Y:S01]  /*05c0*/  DFMA R14, R12, R14, UR6 ;  /* 0x000000060c0e7e2b */ /* 0x000fe2000800000e */
[----:B------:R-:W-:Y:S01]  /*05d0*/  UMOV UR6, 0x2d1b5154 ;  /* 0x2d1b515400067882 */ /* 0x000fe20000000000 */
[----:B------:R-:W-:Y:S01]  /*05e0*/  UMOV UR7, 0x3f3c71c7 ;  /* 0x3f3c71c700077882 */ /* 0x000fe20000000000 */
[----:B------:R-:W-:-:S05]  /*05f0*/  DMUL R16, R8, R16 ;  /* 0x0000001008107228 */ /* 0x000fca0000000000 */
[----:B------:R-:W-:Y:S01]  /*0600*/  DFMA R14, R12, R14, UR6 ;  /* 0x000000060c0e7e2b */ /* 0x000fe2000800000e */
[----:B------:R-:W-:Y:S01]  /*0610*/  UMOV UR6, 0x923be72d ;  /* 0x923be72d00067882 */ /* 0x000fe20000000000 */
[----:B------:R-:W-:-:S06]  /*0620*/  UMOV UR7, 0x3f624924 ;  /* 0x3f62492400077882 */ /* 0x000fcc0000000000 */
        /* <DEDUP_REMOVED lines=8> */
[----:B------:R-:W-:Y:S02]  /*06b0*/  UMOV UR7, 0x3fe62e42 ;  /* 0x3fe62e4200077882 */ /* 0x000fe40000000000 */
[----:B------:R-:W-:Y:S01]  /*06c0*/  DFMA R18, R4, -UR6, R6 ;  /* 0x8000000604127c2b */ /* 0x000fe20008000006 */
[----:B------:R-:W-:Y:S01]  /*06d0*/  UMOV UR6, 0x3b39803f ;  /* 0x3b39803f00067882 */ /* 0x000fe20000000000 */
[----:B------:R-:W-:Y:S02]  /*06e0*/  UMOV UR7, 0x3c7abc9e ;  /* 0x3c7abc9e00077882 */ /* 0x000fe40000000000 */
[----:B------:R-:W-:-:S04]  /*06f0*/  DMUL R14, R12, R14 ;  /* 0x0000000e0c0e7228 */ /* 0x000fc80000000000 */
[----:B------:R-:W-:-:S04]  /*0700*/  DADD R18, -R10, R18 ;  /* 0x000000000a127229 */ /* 0x000fc80000000112 */
[----:B------:R-:W-:-:S08]  /*0710*/  DFMA R14, R10, R14, R16 ;  /* 0x0000000e0a0e722b */ /* 0x000fd00000000010 */
[----:B------:R-:W-:-:S08]  /*0720*/  DADD R14, R14, -R18 ;  /* 0x000000000e0e7229 */ /* 0x000fd00000000812 */
[----:B------:R-:W-:-:S08]  /*0730*/  DFMA R14, R4, UR6, R14 ;  /* 0x00000006040e7c2b */ /* 0x000fd0000800000e */
[----:B------:R-:W-:Y:S01]  /*0740*/  DADD R6, R6, R14 ;  /* 0x0000000006067229 */ /* 0x000fe2000000000e */
[----:B------:R-:W-:Y:S10]  /*0750*/  BRA `(.L_x_4) ;  /* 0x0000000000187947 */ /* 0x000ff40003800000 */
.L_x_3:
[----:B------:R-:W-:Y:S01]  /*0760*/  IMAD.MOV.U32 R4, RZ, RZ, 0x0 ;  /* 0x00000000ff047424 */ /* 0x000fe200078e00ff */
[----:B------:R-:W-:Y:S01]  /*0770*/  LOP3.LUT P0, RZ, R7, 0x7fffffff, RZ, 0xc0, !PT ;  /* 0x7fffffff07ff7812 */ /* 0x000fe2000780c0ff */
[----:B------:R-:W-:-:S06]  /*0780*/  IMAD.MOV.U32 R5, RZ, RZ, 0x7ff00000 ;  /* 0x7ff00000ff057424 */ /* 0x000fcc00078e00ff */
[----:B------:R-:W-:-:S10]  /*0790*/  DFMA R4, R6, R4, +INF ;  /* 0x7ff000000604742b */ /* 0x000fd40000000004 */
[----:B------:R-:W-:Y:S02]  /*07a0*/  FSEL R6, R4, RZ, P0 ;  /* 0x000000ff04067208 */ /* 0x000fe40000000000 */
[----:B------:R-:W-:-:S07]  /*07b0*/  FSEL R7, R5, -QNAN , P0 ;  /* 0xfff0000005077808 */ /* 0x000fce0000000000 */
.L_x_4:
[----:B------:R-:W-:Y:S05]  /*07c0*/  BSYNC.RECONVERGENT B0 ;  /* 0x0000000000007941 */ /* 0x000fea0003800200 */
.L_x_2:
[----:B-----5:R-:W0:Y:S01]  /*07d0*/  MUFU.RSQ64H R5, R3 ;  /* 0x0000000300057308 */ /* 0x020e220000001c00 */
[----:B------:R-:W-:Y:S01]  /*07e0*/  IADD3 R4, PT, PT, R3, -0x3500000, RZ ;  /* 0xfcb0000003047810 */ /* 0x000fe20007ffe0ff */
[----:B------:R-:W1:Y:S01]  /*07f0*/  LDC.64 R14, c[0x0][0x3a0] ;  /* 0x0000e800ff0e7b82 */ /* 0x000e620000000a00 */
[----:B------:R-:W-:Y:S01]  /*0800*/  IMAD.MOV.U32 R10, RZ, RZ, 0x0 ;  /* 0x00000000ff0a7424 */ /* 0x000fe200078e00ff */
[----:B------:R-:W2:Y:S01]  /*0810*/  LDCU.64 UR6, c[0x0][0x398] ;  /* 0x00007300ff0677ac */ /* 0x000ea20008000a00 */
[----:B------:R-:W-:Y:S01]  /*0820*/  IMAD.MOV.U32 R11, RZ, RZ, 0x3fd80000 ;  /* 0x3fd80000ff0b7424 */ /* 0x000fe200078e00ff */
[----:B------:R-:W-:Y:S01]  /*0830*/  ISETP.GE.U32.AND P0, PT, R4, 0x7ca00000, PT ;  /* 0x7ca000000400780c */ /* 0x000fe20003f06070 */
[----:B------:R-:W-:Y:S01]  /*0840*/  BSSY.RECONVERGENT B0, `(.L_x_5) ;  /* 0x0000011000007945 */ /* 0x000fe20003800200 */
[----:B0-----:R-:W-:-:S08]  /*0850*/  DMUL R8, R4, R4 ;  /* 0x0000000404087228 */ /* 0x001fd00000000000 */
[----:B------:R-:W-:-:S08]  /*0860*/  DFMA R8, R2, -R8, 1 ;  /* 0x3ff000000208742b */ /* 0x000fd00000000808 */
[----:B------:R-:W-:Y:S02]  /*0870*/  DFMA R10, R8, R10, 0.5 ;  /* 0x3fe00000080a742b */ /* 0x000fe4000000000a */
[----:B------:R-:W-:-:S08]  /*0880*/  DMUL R8, R4, R8 ;  /* 0x0000000804087228 */ /* 0x000fd00000000000 */
[----:B------:R-:W-:Y:S02]  /*0890*/  DFMA R10, R10, R8, R4 ;  /* 0x000000080a0a722b */ /* 0x000fe40000000004 */
[----:B-1----:R-:W-:-:S06]  /*08a0*/  DMUL R8, R14, 0.5 ;  /* 0x3fe000000e087828 */ /* 0x002fcc0000000000 */
[----:B------:R-:W-:Y:S02]  /*08b0*/  DMUL R12, R2, R10 ;  /* 0x0000000a020c7228 */ /* 0x000fe40000000000 */
[----:B--2---:R-:W-:Y:S01]  /*08c0*/  DFMA R8, R8, R14, UR6 ;  /* 0x0000000608087e2b */ /* 0x004fe2000800000e */
[----:B------:R-:W-:Y:S02]  /*08d0*/  VIADD R17, R11, 0xfff00000 ;  /* 0xfff000000b117836 */ /* 0x000fe40000000000 */
[----:B------:R-:W-:-:S03]  /*08e0*/  IMAD.MOV.U32 R16, RZ, RZ, R10 ;  /* 0x000000ffff107224 */ /* 0x000fc600078e000a */
[----:B------:R-:W-:Y:S02]  /*08f0*/  DFMA R14, R12, -R12, R2 ;  /* 0x8000000c0c0e722b */ /* 0x000fe40000000002 */
[----:B------:R-:W-:-:S06]  /*0900*/  DFMA R6, R2, R8, R6 ;  /* 0x000000080206722b */ /* 0x000fcc0000000006 */
[----:B------:R-:W-:Y:S01]  /*0910*/  DFMA R30, R14, R16, R12 ;  /* 0x000000100e1e722b */ /* 0x000fe2000000000c */
[----:B------:R-:W-:Y:S10]  /*0920*/  @!P0 BRA `(.L_x_6) ;  /* 0x0000000000088947 */ /* 0x000ff40003800000 */
[----:B------:R-:W-:-:S07]  /*0930*/  MOV R0, 0x950 ;  /* 0x0000095000007802 */ /* 0x000fce0000000f00 */
[----:B------:R-:W-:Y:S05]  /*0940*/  CALL.REL.NOINC `($__internal_1_$__cuda_sm20_dsqrt_rn_f64_mediumpath_v1) ;  /* 0x0000003000287944 */ /* 0x000fea0003c00000 */
.L_x_6:
[----:B------:R-:W-:Y:S05]  /*0950*/  BSYNC.RECONVERGENT B0 ;  /* 0x0000000000007941 */ /* 0x000fea0003800200 */
.L_x_5:
[----:B------:R-:W0:Y:S01]  /*0960*/  LDCU.64 UR6, c[0x0][0x3a0] ;  /* 0x00007400ff0677ac */ /* 0x000e220008000a00 */
[----:B------:R-:W-:Y:S01]  /*0970*/  MOV R4, 0x1 ;  /* 0x0000000100047802 */ /* 0x000fe20000000f00 */
[----:B------:R-:W-:Y:S01]  /*0980*/  BSSY.RECONVERGENT B0, `(.L_x_7) ;  /* 0x0000015000007945 */ /* 0x000fe20003800200 */
[----:B------:R-:W-:Y:S01]  /*0990*/  FSETP.GEU.AND P1, PT, |R7|, 6.5827683646048100446e-37, PT ;  /* 0x036000000700780b */ /* 0x000fe20003f2e200 */
[----:B0-----:R-:W-:-:S06]  /*09a0*/  DMUL R30, R30, UR6 ;  /* 0x000000061e1e7c28 */ /* 0x001fcc0008000000 */
[----:B------:R-:W0:Y:S02]  /*09b0*/  MUFU.RCP64H R5, R31 ;  /* 0x0000001f00057308 */ /* 0x000e240000001800 */
        /* <DEDUP_REMOVED lines=12> */
[----:B------:R-:W-:Y:S01]  /*0a80*/  MOV R0, 0xab0 ;  /* 0x00000ab000007802 */ /* 0x000fe20000000f00 */
[----:B------:R-:W-:-:S07]  /*0a90*/  IMAD.MOV.U32 R15, RZ, RZ, R31 ;  /* 0x000000ffff0f7224 */ /* 0x000fce00078e001f */
[----:B------:R-:W-:Y:S05]  /*0aa0*/  CALL.REL.NOINC `($__internal_0_$__cuda_sm20_div_rn_f64_full) ;  /* 0x00000028005c7944 */ /* 0x000fea0003c00000 */
[----:B------:R-:W-:Y:S02]  /*0ab0*/  IMAD.MOV.U32 R4, RZ, RZ, R36 ;  /* 0x000000ffff047224 */ /* 0x000fe400078e0024 */
[----:B------:R-:W-:-:S07]  /*0ac0*/  IMAD.MOV.U32 R5, RZ, RZ, R37 ;  /* 0x000000ffff057224 */ /* 0x000fce00078e0025 */
.L_x_8:
[----:B------:R-:W-:Y:S05]  /*0ad0*/  BSYNC.RECONVERGENT B0 ;  /* 0x0000000000007941 */ /* 0x000fea0003800200 */
.L_x_7:
[----:B------:R-:W0:Y:S01]  /*0ae0*/  LDCU.64 UR6, c[0x0][0x398] ;  /* 0x00007300ff0677ac */ /* 0x000e220008000a00 */
[----:B------:R-:W-:Y:S01]  /*0af0*/  MOV R8, 0x652b82fe ;  /* 0x652b82fe00087802 */ /* 0x000fe20000000f00 */
[----:B------:R-:W-:Y:S01]  /*0b00*/  IMAD.MOV.U32 R9, RZ, RZ, 0x3ff71547 ;  /* 0x3ff71547ff097424 */ /* 0x000fe200078e00ff */
[----:B------:R-:W1:Y:S01]  /*0b10*/  MUFU.RCP64H R15, 1.4142131805419921875 ;  /* 0x3ff6a09e000f7908 */ /* 0x000e620000001800 */
[----:B------:R-:W-:Y:S01]  /*0b20*/  IMAD.MOV.U32 R14, RZ, RZ, 0x1 ;  /* 0x00000001ff0e7424 */ /* 0x000fe200078e00ff */
[----:B------:R-:W-:Y:S01]  /*0b30*/  BSSY.RECONVERGENT B0, `(.L_x_9) ;  /* 0x0000047000007945 */ /* 0x000fe20003800200 */
[----:B------:R-:W-:Y:S01]  /*0b40*/  DADD R30, -R30, R4 ;  /* 0x000000001e1e7229 */ /* 0x000fe20000000104 */
[----:B------:R-:W-:Y:S01]  /*0b50*/  FSETP.GEU.AND P1, PT, |R5|, 6.5827683646048100446e-37, PT ;  /* 0x036000000500780b */ /* 0x000fe20003f2e200 */
[----:B0-----:R-:W-:Y:S01]  /*0b60*/  DMUL R6, R2, -UR6 ;  /* 0x8000000602067c28 */ /* 0x001fe20008000000 */
[----:B------:R-:W-:Y:S01]  /*0b70*/  UMOV UR6, 0xfefa39ef ;  /* 0xfefa39ef00067882 */ /* 0x000fe20000000000 */
[----:B------:R-:W-:-:S06]  /*0b80*/  UMOV UR7, 0x3fe62e42 ;  /* 0x3fe62e4200077882 */ /* 0x000fcc0000000000 */
[----:B------:R-:W-:Y:S02]  /*0b90*/  DFMA R8, R6, R8, 6.75539944105574400000e+15 ;  /* 0x433800000608742b */ /* 0x000fe40000000008 */
[----:B------:R-:W-:-:S06]  /*0ba0*/  FSETP.GEU.AND P2, PT, |R7|, 4.1917929649353027344, PT ;  /* 0x4086232b0700780b */ /* 0x000fcc0003f4e200 */
[----:B------:R-:W-:-:S08]  /*0bb0*/  DADD R10, R8, -6.75539944105574400000e+15 ;  /* 0xc3380000080a7429 */ /* 0x000fd00000000000 */
[----:B------:R-:W-:Y:S01]  /*0bc0*/  DFMA R2, R10, -UR6, R6 ;  /* 0x800000060a027c2b */ /* 0x000fe20008000006 */
[----:B------:R-:W-:Y:S01]  /*0bd0*/  UMOV UR6, 0x3b39803f ;  /* 0x3b39803f00067882 */ /* 0x000fe20000000000 */
[----:B------:R-:W-:-:S06]  /*0be0*/  UMOV UR7, 0x3c7abc9e ;  /* 0x3c7abc9e00077882 */ /* 0x000fcc0000000000 */
[----:B------:R-:W-:Y:S01]  /*0bf0*/  DFMA R10, R10, -UR6, R2 ;  /* 0x800000060a0a7c2b */ /* 0x000fe20008000002 */
[----:B------:R-:W-:Y:S01]  /*0c00*/  UMOV UR6, 0x69ce2bdf ;  /* 0x69ce2bdf00067882 */ /* 0x000fe20000000000 */
[----:B------:R-:W-:Y:S01]  /*0c10*/  IMAD.MOV.U32 R2, RZ, RZ, -0x35dec16 ;  /* 0xfca213eaff027424 */ /* 0x000fe200078e00ff */
[----:B------:R-:W-:Y:S01]  /*0c20*/  UMOV UR7, 0x3e5ade15 ;  /* 0x3e5ade1500077882 */ /* 0x000fe20000000000 */
[----:B------:R-:W-:-:S06]  /*0c30*/  IMAD.MOV.U32 R3, RZ, RZ, 0x3e928af3 ;  /* 0x3e928af3ff037424 */ /* 0x000fcc00078e00ff */
[----:B------:R-:W-:Y:S01]  /*0c40*/  DFMA R2, R10, UR6, R2 ;  /* 0x000000060a027c2b */ /* 0x000fe20008000002 */
[----:B------:R-:W-:Y:S01]  /*0c50*/  UMOV UR6, 0x62401315 ;  /* 0x6240131500067882 */ /* 0x000fe20000000000 */
[----:B------:R-:W-:-:S06]  /*0c60*/  UMOV UR7, 0x3ec71dee ;  /* 0x3ec71dee00077882 */ /* 0x000fcc0000000000 */
[----:B------:R-:W-:Y:S01]  /*0c70*/  DFMA R12, R10, R2, UR6 ;  /* 0x000000060a0c7e2b */ /* 0x000fe20008000002 */
[----:B------:R-:W-:Y:S01]  /*0c80*/  UMOV UR6, 0x7c89eb71 ;  /* 0x7c89eb7100067882 */ /* 0x000fe20000000000 */
[----:B------:R-:W-:Y:S01]  /*0c90*/  IMAD.MOV.U32 R2, RZ, RZ, 0x667f3bcd ;  /* 0x667f3bcdff027424 */ /* 0x000fe200078e00ff */
[----:B------:R-:W-:Y:S01]  /*0ca0*/  MOV R3, 0x3ff6a09e ;  /* 0x3ff6a09e00037802 */ /* 0x000fe20000000f00 */
[----:B------:R-:W-:-:S04]  /*0cb0*/  UMOV UR7, 0x3efa0199 ;  /* 0x3efa019900077882 */ /* 0x000fc80000000000 */
[----:B------:R-:W-:Y:S01]  /*0cc0*/  DFMA R12, R10, R12, UR6 ;  /* 0x000000060a0c7e2b */ /* 0x000fe2000800000c */
[----:B------:R-:W-:Y:S01]  /*0cd0*/  UMOV UR6, 0x14761f65 ;  /* 0x14761f6500067882 */ /* 0x000fe20000000000 */
[----:B-1----:R-:W-:Y:S01]  /*0ce0*/  DFMA R16, R14, -R2, 1 ;  /* 0x3ff000000e10742b */ /* 0x002fe20000000802 */
[----:B------:R-:W-:-:S05]  /*0cf0*/  UMOV UR7, 0x3f2a01a0 ;  /* 0x3f2a01a000077882 */ /* 0x000fca0000000000 */
[----:B------:R-:W-:Y:S01]  /*0d00*/  DFMA R12, R10, R12, UR6 ;  /* 0x000000060a0c7e2b */ /* 0x000fe2000800000c */
[----:B------:R-:W-:Y:S01]  /*0d10*/  UMOV UR6, 0x1852b7af ;  /* 0x1852b7af00067882 */ /* 0x000fe20000000000 */
[----:B------:R-:W-:Y:S01]  /*0d20*/  DFMA R16, R16, R16, R16 ;  /* 0x000000101010722b */ /* 0x000fe20000000010 */
[----:B------:R-:W-:-:S05]  /*0d30*/  UMOV UR7, 0x3f56c16c ;  /* 0x3f56c16c00077882 */ /* 0x000fca0000000000 */
[----:B------:R-:W-:Y:S01]  /*0d40*/  DFMA R12, R10, R12, UR6 ;  /* 0x000000060a0c7e2b */ /* 0x000fe2000800000c */
[----:B------:R-:W-:Y:S01]  /*0d50*/  UMOV UR6, 0x11122322 ;  /* 0x1112232200067882 */ /* 0x000fe20000000000 */
[----:B------:R-:W-:Y:S01]  /*0d60*/  DFMA R16, R14, R16, R14 ;  /* 0x000000100e10722b */ /* 0x000fe2000000000e */
[----:B------:R-:W-:-:S05]  /*0d70*/  UMOV UR7, 0x3f811111 ;  /* 0x3f81111100077882 */ /* 0x000fca0000000000 */
[----:B------:R-:W-:Y:S01]  /*0d80*/  DFMA R12, R10, R12, UR6 ;  /* 0x000000060a0c7e2b */ /* 0x000fe2000800000c */
[----:B------:R-:W-:Y:S01]  /*0d90*/  UMOV UR6, 0x555502a1 ;  /* 0x555502a100067882 */ /* 0x000fe20000000000 */
[----:B------:R-:W-:Y:S01]  /*0da0*/  DFMA R14, R16, -R2, 1 ;  /* 0x3ff00000100e742b */ /* 0x000fe20000000802 */
[----:B------:R-:W-:-:S05]  /*0db0*/  UMOV UR7, 0x3fa55555 ;  /* 0x3fa5555500077882 */ /* 0x000fca0000000000 */
[----:B------:R-:W-:Y:S01]  /*0dc0*/  DFMA R12, R10, R12, UR6 ;  /* 0x000000060a0c7e2b */ /* 0x000fe2000800000c */
[----:B------:R-:W-:Y:S01]  /*0dd0*/  UMOV UR6, 0x55555511 ;  /* 0x5555551100067882 */ /* 0x000fe20000000000 */
[----:B------:R-:W-:Y:S01]  /*0de0*/  DFMA R14, R16, R14, R16 ;  /* 0x0000000e100e722b */ /* 0x000fe20000000010 */
[----:B------:R-:W-:-:S05]  /*0df0*/  UMOV UR7, 0x3fc55555 ;  /* 0x3fc5555500077882 */ /* 0x000fca0000000000 */
[----:B------:R-:W-:Y:S01]  /*0e00*/  DFMA R12, R10, R12, UR6 ;  /* 0x000000060a0c7e2b */ /* 0x000fe2000800000c */
[----:B------:R-:W-:Y:S01]  /*0e10*/  UMOV UR6, 0xb ;  /* 0x0000000b00067882 */ /* 0x000fe20000000000 */
[----:B------:R-:W-:Y:S01]  /*0e20*/  DMUL R16, R14, R4 ;  /* 0x000000040e107228 */ /* 0x000fe20000000000 */
[----:B------:R-:W-:-:S05]  /*0e30*/  UMOV UR7, 0x3fe00000 ;  /* 0x3fe0000000077882 */ /* 0x000fca0000000000 */
[----:B------:R-:W-:Y:S02]  /*0e40*/  DFMA R12, R10, R12, UR6 ;  /* 0x000000060a0c7e2b */ /* 0x000fe4000800000c */
[----:B------:R-:W-:-:S06]  /*0e50*/  DFMA R2, R16, -R2, R4 ;  /* 0x800000021002722b */ /* 0x000fcc0000000004 */
[----:B------:R-:W-:Y:S02]  /*0e60*/  DFMA R12, R10, R12, 1 ;  /* 0x3ff000000a0c742b */ /* 0x000fe4000000000c */
[----:B------:R-:W-:-:S06]  /*0e70*/  DFMA R2, R14, R2, R16 ;  /* 0x000000020e02722b */ /* 0x000fcc0000000010 */
[----:B------:R-:W-:-:S04]  /*0e80*/  DFMA R12, R10, R12, 1 ;  /* 0x3ff000000a0c742b */ /* 0x000fc8000000000c */
[----:B------:R-:W-:-:S05]  /*0e90*/  FFMA R0, RZ, 1.9267766475677490234, R3 ;  /* 0x3ff6a09eff007823 */ /* 0x000fca0000000003 */
[----:B------:R-:W-:Y:S01]  /*0ea0*/  FSETP.GT.AND P0, PT, |R0|, 1.469367938527859385e-39, PT ;  /* 0x001000000000780b */ /* 0x000fe20003f04200 */
[----:B------:R-:W-:Y:S02]  /*0eb0*/  IMAD R25, R8, 0x100000, R13 ;  /* 0x0010000008197824 */ /* 0x000fe400078e020d */
[----:B------:R-:W-:Y:S01]  /*0ec0*/  IMAD.MOV.U32 R24, RZ, RZ, R12 ;  /* 0x000000ffff187224 */ /* 0x000fe200078e000c */
[----:B------:R-:W-:Y:S09]  /*0ed0*/  @!P2 BRA `(.L_x_10) ;  /* 0x000000000030a947 */ /* 0x000ff20003800000 */
[----:B------:R-:W-:Y:S01]  /*0ee0*/  FSETP.GEU.AND P3, PT, |R7|, 4.2275390625, PT ;  /* 0x408748000700780b */ /* 0x000fe20003f6e200 */
[C---:B------:R-:W-:Y:S02]  /*0ef0*/  DADD R10, R6.reuse, +INF ;  /* 0x7ff00000060a7429 */ /* 0x040fe40000000000 */
[----:B------:R-:W-:-:S08]  /*0f00*/  DSETP.GEU.AND P2, PT, R6, RZ, PT ;  /* 0x000000ff0600722a */ /* 0x000fd00003f4e000 */
[----:B------:R-:W-:Y:S02]  /*0f10*/  FSEL R24, R10, RZ, P2 ;  /* 0x000000ff0a187208 */ /* 0x000fe40001000000 */
[----:B------:R-:W-:Y:S02]  /*0f20*/  @!P3 LEA.HI R0, R8, R8, RZ, 0x1 ;  /* 0x000000080800b211 */ /* 0x000fe400078f08ff */
[----:B------:R-:W-:Y:S02]  /*0f30*/  FSEL R25, R11, RZ, P2 ;  /* 0x000000ff0b197208 */ /* 0x000fe40001000000 */
[----:B------:R-:W-:-:S04]  /*0f40*/  @!P3 SHF.R.S32.HI R7, RZ, 0x1, R0 ;  /* 0x00000001ff07b819 */ /* 0x000fc80000011400 */
[----:B------:R-:W-:Y:S01]  /*0f50*/  @!P3 LEA R13, R7, R13, 0x14 ;  /* 0x0000000d070db211 */ /* 0x000fe200078ea0ff */
[----:B------:R-:W-:-:S05]  /*0f60*/  @!P3 IMAD.IADD R6, R8, 0x1, -R7 ;  /* 0x000000010806b824 */ /* 0x000fca00078e0a07 */
[----:B------:R-:W-:Y:S01]  /*0f70*/  @!P3 LEA R7, R6, 0x3ff00000, 0x14 ;  /* 0x3ff000000607b811 */ /* 0x000fe200078ea0ff */
[----:B------:R-:W-:-:S06]  /*0f80*/  @!P3 IMAD.MOV.U32 R6, RZ, RZ, RZ ;  /* 0x000000ffff06b224 */ /* 0x000fcc00078e00ff */
[----:B------:R-:W-:-:S11]  /*0f90*/  @!P3 DMUL R24, R12, R6 ;  /* 0x000000060c18b228 */ /* 0x000fd60000000000 */
.L_x_10:
[----:B------:R-:W-:Y:S05]  /*0fa0*/  BSYNC.RECONVERGENT B0 ;  /* 0x0000000000007941 */ /* 0x000fea0003800200 */
.L_x_9:
[----:B------:R-:W-:Y:S04]  /*0fb0*/  BSSY.RECONVERGENT B0, `(.L_x_11) ;  /* 0x000000a000007945 */ /* 0x000fe80003800200 */
[----:B------:R-:W-:Y:S05]  /*0fc0*/  @P0 BRA P1, `(.L_x_12) ;  /* 0x0000000000200947 */ /* 0x000fea0000800000 */
[----:B------:R-:W-:Y:S01]  /*0fd0*/  IMAD.MOV.U32 R6, RZ, RZ, R4 ;  /* 0x000000ffff067224 */ /* 0x000fe200078e0004 */
[----:B------:R-:W-:Y:S01]  /*0fe0*/  MOV R15, 0x3ff6a09e ;  /* 0x3ff6a09e000f7802 */ /* 0x000fe20000000f00 */
[----:B------:R-:W-:Y:S01]  /*0ff0*/  IMAD.MOV.U32 R7, RZ, RZ, R5 ;  /* 0x000000ffff077224 */ /* 0x000fe200078e0005 */
[----:B------:R-:W-:Y:S01]  /*1000*/  MOV R0, 0x1030 ;  /* 0x0000103000007802 */ /* 0x000fe20000000f00 */
[----:B------:R-:W-:-:S07]  /*1010*/  IMAD.MOV.U32 R16, RZ, RZ, 0x667f3bcd ;  /* 0x667f3bcdff107424 */ /* 0x000fce00078e00ff */
[----:B------:R-:W-:Y:S05]  /*1020*/  CALL.REL.NOINC `($__internal_0_$__cuda_sm20_div_rn_f64_full) ;  /* 0x0000002000fc7944 */ /* 0x000fea0003c00000 */
[----:B------:R-:W-:Y:S02]  /*1030*/  IMAD.MOV.U32 R2, RZ, RZ, R36 ;  /* 0x000000ffff027224 */ /* 0x000fe400078e0024 */
[----:B------:R-:W-:-:S07]  /*1040*/  IMAD.MOV.U32 R3, RZ, RZ, R37 ;  /* 0x000000ffff037224 */ /* 0x000fce00078e0025 */
.L_x_12:
[----:B------:R-:W-:Y:S05]  /*1050*/  BSYNC.RECONVERGENT B0 ;  /* 0x0000000000007941 */ /* 0x000fea0003800200 */
.L_x_11:
[----:B------:R-:W-:Y:S01]  /*1060*/  IMAD.MOV.U32 R6, RZ, RZ, -0x24b905a1 ;  /* 0xdb46fa5fff067424 */ /* 0x000fe200078e00ff */
[----:B------:R-:W-:Y:S01]  /*1070*/  UMOV UR6, 0xfba6f279 ;  /* 0xfba6f27900067882 */ /* 0x000fe20000000000 */
[----:B------:R-:W-:Y:S01]  /*1080*/  IMAD.MOV.U32 R7, RZ, RZ, 0x3d47088f ;  /* 0x3d47088fff077424 */ /* 0x000fe200078e00ff */
[----:B------:R-:W-:Y:S01]  /*1090*/  UMOV UR7, 0x3cf0679a ;  /* 0x3cf0679a00077882 */ /* 0x000fe20000000000 */
[----:B------:R-:W0:Y:S01]  /*10a0*/  MUFU.RCP64H R11, 1.4142131805419921875 ;  /* 0x3ff6a09e000b7908 */ /* 0x000e220000001800 */
[----:B------:R-:W-:Y:S01]  /*10b0*/  IMAD.MOV.U32 R10, RZ, RZ, 0x1 ;  /* 0x00000001ff0a7424 */ /* 0x000fe200078e00ff */
[----:B------:R-:W1:Y:S01]  /*10c0*/  S2R R14, SR_TID.X ;  /* 0x00000000000e7919 */ /* 0x000e620000002100 */
[----:B------:R-:W1:Y:S01]  /*10d0*/  S2UR UR8, SR_CTAID.X ;  /* 0x00000000000879c3 */ /* 0x000e620000002500 */
[----:B------:R-:W-:Y:S01]  /*10e0*/  DFMA R6, |R2|, -UR6, R6 ;  /* 0x8000000602067c2b */ /* 0x000fe20008000206 */
[----:B------:R-:W-:Y:S01]  /*10f0*/  UMOV UR6, 0xb976a9b2 ;  /* 0xb976a9b200067882 */ /* 0x000fe20000000000 */
[----:B------:R-:W-:Y:S01]  /*1100*/  UMOV UR7, 0x3d8df9f9 ;  /* 0x3d8df9f900077882 */ /* 0x000fe20000000000 */
[----:B------:R-:W-:Y:S01]  /*1110*/  FSETP.GEU.AND P1, PT, |R31|, 6.5827683646048100446e-37, PT ;  /* 0x036000001f00780b */ /* 0x000fe20003f2e200 */
[----:B------:R-:W-:Y:S01]  /*1120*/  DMUL R24, R20, R24 ;  /* 0x0000001814187228 */ /* 0x000fe20000000000 */
[----:B------:R-:W-:Y:S02]  /*1130*/  BSSY.RECONVERGENT B0, `(.L_x_13) ;  /* 0x0000062000007945 */ /* 0x000fe40003800200 */
[----:B------:R-:W1:Y:S01]  /*1140*/  LDC R35, c[0x0][0x360] ;  /* 0x0000d800ff237b82 */ /* 0x000e620000000800 */
[----:B------:R-:W-:Y:S01]  /*1150*/  DFMA R6, R6, |R2|, -UR6 ;  /* 0x8000000606067e2b */ /* 0x000fe20008000402 */
[----:B------:R-:W-:Y:S01]  /*1160*/  UMOV UR6, 0x590cc332 ;  /* 0x590cc33200067882 */ /* 0x000fe20000000000 */
[----:B------:R-:W-:-:S06]  /*1170*/  UMOV UR7, 0x3dc7f1f5 ;  /* 0x3dc7f1f500077882 */ /* 0x000fcc0000000000 */
[----:B------:R-:W-:Y:S01]  /*1180*/  DFMA R6, R6, |R2|, UR6 ;  /* 0x0000000606067e2b */ /* 0x000fe20008000402 */
[----:B------:R-:W-:Y:S01]  /*1190*/  UMOV UR6, 0xcd2d56c4 ;  /* 0xcd2d56c400067882 */ /* 0x000fe20000000000 */
[----:B------:R-:W-:-:S06]  /*11a0*/  UMOV UR7, 0x3dfa28a3 ;  /* 0x3dfa28a300077882 */ /* 0x000fcc0000000000 */
[----:B------:R-:W-:Y:S01]  /*11b0*/  DFMA R6, R6, |R2|, -UR6 ;  /* 0x8000000606067e2b */ /* 0x000fe20008000402 */
[----:B------:R-:W-:Y:S01]  /*11c0*/  UMOV UR6, 0x67835925 ;  /* 0x6783592500067882 */ /* 0x000fe20000000000 */
[----:B------:R-:W-:Y:S01]  /*11d0*/  UMOV UR7, 0x3e2485ee ;  /* 0x3e2485ee00077882 */ /* 0x000fe20000000000 */
[----:B-1----:R-:W-:-:S05]  /*11e0*/  IMAD R35, R35, UR8, R14 ;  /* 0x0000000823237c24 */ /* 0x002fca000f8e020e */
[----:B------:R-:W-:Y:S01]  /*11f0*/  DFMA R6, R6, |R2|, UR6 ;  /* 0x0000000606067e2b */ /* 0x000fe20008000402 */
[----:B------:R-:W-:Y:S01]  /*1200*/  UMOV UR6, 0x5919f583 ;  /* 0x5919f58300067882 */ /* 0x000fe20000000000 */
[----:B------:R-:W-:-:S06]  /*1210*/  UMOV UR7, 0x3e476db4 ;  /* 0x3e476db400077882 */ /* 0x000fcc0000000000 */
        /* <DEDUP_REMOVED lines=47> */
[----:B------:R-:W-:Y:S01]  /*1510*/  MOV R6, 0x667f3bcd ;  /* 0x667f3bcd00067802 */ /* 0x000fe20000000f00 */
[----:B------:R-:W-:Y:S01]  /*1520*/  IMAD.MOV.U32 R7, RZ, RZ, 0x3ff6a09e ;  /* 0x3ff6a09eff077424 */ /* 0x000fe200078e00ff */
[----:B------:R-:W-:-:S04]  /*1530*/  UMOV UR7, 0x3fe45f30 ;  /* 0x3fe45f3000077882 */ /* 0x000fc80000000000 */
[----:B------:R-:W-:Y:S01]  /*1540*/  DFMA R8, R8, |R2|, UR6 ;  /* 0x0000000608087e2b */ /* 0x000fe20008000402 */
[----:B------:R-:W-:Y:S01]  /*1550*/  UMOV UR6, 0x8214db69 ;  /* 0x8214db6900067882 */ /* 0x000fe20000000000 */
[----:B0-----:R-:W-:Y:S01]  /*1560*/  DFMA R12, R10, -R6, 1 ;  /* 0x3ff000000a0c742b */ /* 0x001fe20000000806 */
[----:B------:R-:W-:-:S05]  /*1570*/  UMOV UR7, 0x3fc06eba ;  /* 0x3fc06eba00077882 */ /* 0x000fca0000000000 */
[----:B------:R-:W-:Y:S01]  /*1580*/  DFMA R28, R8, |R2|, UR6 ;  /* 0x00000006081c7e2b */ /* 0x000fe20008000402 */
[----:B------:R-:W-:Y:S01]  /*1590*/  UMOV UR6, 0xfefa39ef ;  /* 0xfefa39ef00067882 */ /* 0x000fe20000000000 */
[----:B------:R-:W-:Y:S01]  /*15a0*/  DFMA R12, R12, R12, R12 ;  /* 0x0000000c0c0c722b */ /* 0x000fe2000000000c */
[----:B------:R-:W-:-:S05]  /*15b0*/  UMOV UR7, 0x3fe62e42 ;  /* 0x3fe62e4200077882 */ /* 0x000fca0000000000 */
[----:B------:R-:W-:Y:S02]  /*15c0*/  DFMA R26, R28, |R2|, |R2| ;  /* 0x400000021c1a722b */ /* 0x000fe40000000402 */
[----:B------:R-:W-:-:S04]  /*15d0*/  DFMA R12, R10, R12, R10 ;  /* 0x0000000c0a0c722b */ /* 0x000fc8000000000a */
[----:B------:R-:W0:Y:S04]  /*15e0*/  F2F.F32.F64 R0, -R26 ;  /* 0x8000001a00007310 */ /* 0x000e280000301000 */
[----:B------:R-:W-:-:S08]  /*15f0*/  DFMA R8, R12, -R6, 1 ;  /* 0x3ff000000c08742b */ /* 0x000fd00000000806 */
[----:B------:R-:W-:Y:S01]  /*1600*/  DFMA R12, R12, R8, R12 ;  /* 0x000000080c0c722b */ /* 0x000fe2000000000c */
[----:B0-----:R-:W-:-:S07]  /*1610*/  FMUL R0, R0, 1.4426950216293334961 ;  /* 0x3fb8aa3b00007820 */ /* 0x001fce0000400000 */
[----:B------:R-:W-:Y:S01]  /*1620*/  DMUL R8, R30, R12 ;  /* 0x0000000c1e087228 */ /* 0x000fe20000000000 */
[----:B------:R-:W0:Y:S07]  /*1630*/  FRND R0, R0 ;  /* 0x0000000000007307 */ /* 0x000e2e0000201000 */
[----:B------:R-:W-:-:S08]  /*1640*/  DFMA R6, R8, -R6, R30 ;  /* 0x800000060806722b */ /* 0x000fd0000000001e */
[----:B------:R-:W-:Y:S01]  /*1650*/  DFMA R6, R12, R6, R8 ;  /* 0x000000060c06722b */ /* 0x000fe20000000008 */
[----:B0-----:R-:W0:Y:S08]  /*1660*/  MUFU.EX2 R22, R0 ;  /* 0x0000000000167308 */ /* 0x001e300000000800 */
[----:B------:R-:W1:Y:S01]  /*1670*/  F2F.F64.F32 R8, R0 ;  /* 0x0000000000087310 */ /* 0x000e620000201800 */
[----:B------:R-:W-:-:S05]  /*1680*/  FFMA R10, RZ, 1.9267766475677490234, R7 ;  /* 0x3ff6a09eff0a7823 */ /* 0x000fca0000000007 */
[----:B------:R-:W-:Y:S02]  /*1690*/  FSETP.GT.AND P0, PT, |R10|, 1.469367938527859385e-39, PT ;  /* 0x001000000a00780b */ /* 0x000fe40003f04200 */
[----:B0-----:R-:W0:Y:S01]  /*16a0*/  F2F.F64.F32 R22, R22 ;  /* 0x0000001600167310 */ /* 0x001e220000201800 */
[----:B-1----:R-:W-:-:S10]  /*16b0*/  DFMA R20, R8, -UR6, -R26 ;  /* 0x8000000608147c2b */ /* 0x002fd4000800081a */
[----:B------:R-:W-:Y:S05]  /*16c0*/  @P0 BRA P1, `(.L_x_14) ;  /* 0x0000000000200947 */ /* 0x000fea0000800000 */
[----:B------:R-:W-:Y:S01]  /*16d0*/  IMAD.MOV.U32 R6, RZ, RZ, R30 ;  /* 0x000000ffff067224 */ /* 0x000fe200078e001e */
[----:B------:R-:W-:Y:S01]  /*16e0*/  MOV R16, 0x667f3bcd ;  /* 0x667f3bcd00107802 */ /* 0x000fe20000000f00 */
[----:B------:R-:W-:Y:S01]  /*16f0*/  IMAD.MOV.U32 R7, RZ, RZ, R31 ;  /* 0x000000ffff077224 */ /* 0x000fe200078e001f */
[----:B------:R-:W-:Y:S01]  /*1700*/  MOV R0, 0x1730 ;  /* 0x0000173000007802 */ /* 0x000fe20000000f00 */
[----:B------:R-:W-:-:S07]  /*1710*/  IMAD.MOV.U32 R15, RZ, RZ, 0x3ff6a09e ;  /* 0x3ff6a09eff0f7424 */ /* 0x000fce00078e00ff */
[----:B0-----:R-:W-:Y:S05]  /*1720*/  CALL.REL.NOINC `($__internal_0_$__cuda_sm20_div_rn_f64_full) ;  /* 0x0000001c003c7944 */ /* 0x001fea0003c00000 */
[----:B------:R-:W-:Y:S02]  /*1730*/  IMAD.MOV.U32 R6, RZ, RZ, R36 ;  /* 0x000000ffff067224 */ /* 0x000fe400078e0024 */
[----:B------:R-:W-:-:S07]  /*1740*/  IMAD.MOV.U32 R7, RZ, RZ, R37 ;  /* 0x000000ffff077224 */ /* 0x000fce00078e0025 */
.L_x_14:
[----:B------:R-:W-:Y:S05]  /*1750*/  BSYNC.RECONVERGENT B0 ;  /* 0x0000000000007941 */ /* 0x000fea0003800200 */
.L_x_13:
[----:B------:R-:W-:Y:S01]  /*1760*/  IMAD.MOV.U32 R8, RZ, RZ, -0x24b905a1 ;  /* 0xdb46fa5fff087424 */ /* 0x000fe200078e00ff */
[----:B------:R-:W-:Y:S01]  /*1770*/  MOV R9, 0x3d47088f ;  /* 0x3d47088f00097802 */ /* 0x000fe20000000f00 */
[----:B------:R-:W-:Y:S01]  /*1780*/  UMOV UR6, 0xfba6f279 ;  /* 0xfba6f27900067882 */ /* 0x000fe20000000000 */
[----:B------:R-:W-:Y:S01]  /*1790*/  UMOV UR7, 0x3cf0679a ;  /* 0x3cf0679a00077882 */ /* 0x000fe20000000000 */
[----:B------:R-:W-:Y:S01]  /*17a0*/  IMAD.MOV.U32 R12, RZ, RZ, -0x7649667 ;  /* 0xf89b6999ff0c7424 */ /* 0x000fe200078e00ff */
[----:B------:R-:W-:Y:S01]  /*17b0*/  UMOV UR8, 0x15ff7e07 ;  /* 0x15ff7e0700087882 */ /* 0x000fe20000000000 */
[----:B------:R-:W-:Y:S01]  /*17c0*/  IMAD.MOV.U32 R13, RZ, RZ, 0x3e928a27 ;  /* 0x3e928a27ff0d7424 */ /* 0x000fe200078e00ff */
[----:B------:R-:W-:Y:S01]  /*17d0*/  DFMA R8, |R6|, -UR6, R8 ;  /* 0x8000000606087c2b */ /* 0x000fe20008000208 */
[----:B------:R-:W-:Y:S01]  /*17e0*/  UMOV UR6, 0xb976a9b2 ;  /* 0xb976a9b200067882 */ /* 0x000fe20000000000 */
[----:B------:R-:W-:Y:S01]  /*17f0*/  UMOV UR7, 0x3d8df9f9 ;  /* 0x3d8df9f900077882 */ /* 0x000fe20000000000 */
[----:B------:R-:W-:Y:S01]  /*1800*/  UMOV UR9, 0x3ec71de7 ;  /* 0x3ec71de700097882 */ /* 0x000fe20000000000 */
[----:B------:R-:W-:Y:S01]  /*1810*/  DADD R26, -R26, |R2| ;  /* 0x000000001a1a7229 */ /* 0x000fe20000000502 */
[----:B------:R-:W-:Y:S03]  /*1820*/  BSSY.RECONVERGENT B0, `(.L_x_15) ;  /* 0x00000a5000007945 */ /* 0x000fe60003800200 */
[----:B------:R-:W-:Y:S01]  /*1830*/  DFMA R8, R8, |R6|, -UR6 ;  /* 0x8000000608087e2b */ /* 0x000fe20008000406 */
[----:B------:R-:W-:Y:S01]  /*1840*/  UMOV UR6, 0x590cc332 ;  /* 0x590cc33200067882 */ /* 0x000fe20000000000 */
[----:B------:R-:W-:-:S02]  /*1850*/  UMOV UR7, 0x3dc7f1f5 ;  /* 0x3dc7f1f500077882 */ /* 0x000fc40000000000 */
[----:B------:R-:W-:-:S04]  /*1860*/  DFMA R26, R28, |R2|, R26 ;  /* 0x400000021c1a722b */ /* 0x000fc8000000001a */
        /* <DEDUP_REMOVED lines=63> */
[----:B------:R-:W-:-:S06]  /*1c60*/  DFMA R16, R14, |R6|, |R6| ;  /* 0x400000060e10722b */ /* 0x000fcc0000000406 */
[----:B------:R-:W1:Y:S02]  /*1c70*/  F2F.F32.F64 R0, -R16 ;  /* 0x8000001000007310 */ /* 0x000e640000301000 */
[----:B-1----:R-:W-:-:S06]  /*1c80*/  FMUL R0, R0, 1.4426950216293334961 ;  /* 0x3fb8aa3b00007820 */ /* 0x002fcc0000400000 */
[----:B------:R-:W1:Y:S08]  /*1c90*/  FRND R0, R0 ;  /* 0x0000000000007307 */ /* 0x000e700000201000 */
[----:B-1----:R1:W2:Y:S08]  /*1ca0*/  F2F.F64.F32 R10, R0 ;  /* 0x00000000000a7310 */ /* 0x0022b00000201800 */
[----:B-1----:R-:W1:Y:S01]  /*1cb0*/  MUFU.EX2 R0, R0 ;  /* 0x0000000000007308 */ /* 0x002e620000000800 */
[----:B--2---:R-:W-:Y:S01]  /*1cc0*/  DFMA R10, R10, -UR6, -R16 ;  /* 0x800000060a0a7c2b */ /* 0x004fe20008000810 */
[----:B------:R-:W-:Y:S01]  /*1cd0*/  UMOV UR6, 0xa4741b81 ;  /* 0xa4741b8100067882 */ /* 0x000fe20000000000 */
[----:B------:R-:W-:Y:S01]  /*1ce0*/  UMOV UR7, 0x3e5ae904 ;  /* 0x3e5ae90400077882 */ /* 0x000fe20000000000 */
[----:B------:R-:W-:-:S05]  /*1cf0*/  DADD R16, -R16, |R6| ;  /* 0x0000000010107229 */ /* 0x000fca0000000506 */
[--C-:B------:R-:W-:Y:S02]  /*1d00*/  DFMA R8, R10, UR6, R12.reuse ;  /* 0x000000060a087c2b */ /* 0x100fe4000800000c */
[----:B------:R-:W-:Y:S01]  /*1d10*/  DFMA R12, R20, UR6, R12 ;  /* 0x00000006140c7c2b */ /* 0x000fe2000800000c */
[----:B------:R-:W-:Y:S01]  /*1d20*/  UMOV UR6, 0x6b0ac45a ;  /* 0x6b0ac45a00067882 */ /* 0x000fe20000000000 */
[----:B------:R-:W-:Y:S01]  /*1d30*/  UMOV UR7, 0x3efa019a ;  /* 0x3efa019a00077882 */ /* 0x000fe20000000000 */
[----:B------:R-:W-:Y:S01]  /*1d40*/  DFMA R14, R14, |R6|, R16 ;  /* 0x400000060e0e722b */ /* 0x000fe20000000010 */
[----:B-1----:R-:W1:Y:S01]  /*1d50*/  F2F.F64.F32 R18, R0 ;  /* 0x0000000000127310 */ /* 0x002e620000201800 */
[----:B------:R-:W-:Y:S01]  /*1d60*/  MOV R16, 0x1 ;  /* 0x0000000100107802 */ /* 0x000fe20000000f00 */
[----:B------:R-:W-:Y:S02]  /*1d70*/  DFMA R8, R10, R8, UR8 ;  /* 0x000000080a087e2b */ /* 0x000fe40008000008 */
[----:B------:R-:W-:Y:S01]  /*1d80*/  DFMA R12, R20, R12, UR8 ;  /* 0x00000008140c7e2b */ /* 0x000fe2000800000c */
[----:B------:R-:W-:Y:S01]  /*1d90*/  UMOV UR8, 0x17eed94f ;  /* 0x17eed94f00087882 */ /* 0x000fe20000000000 */
[----:B------:R-:W-:-:S02]  /*1da0*/  UMOV UR9, 0x3f2a01a0 ;  /* 0x3f2a01a000097882 */ /* 0x000fc40000000000 */
[----:B------:R-:W2:Y:S02]  /*1db0*/  MUFU.RCP64H R17, -1.4142131805419921875 ;  /* 0xbff6a09e00117908 */ /* 0x000ea40000001800 */
[----:B------:R-:W-:Y:S02]  /*1dc0*/  DFMA R8, R10, R8, UR6 ;  /* 0x000000060a087e2b */ /* 0x000fe40008000008 */
[----:B------:R-:W-:Y:S01]  /*1dd0*/  DFMA R12, R20, R12, UR6 ;  /* 0x00000006140c7e2b */ /* 0x000fe2000800000c */
[----:B------:R-:W-:Y:S01]  /*1de0*/  UMOV UR6, 0x17f2a71b ;  /* 0x17f2a71b00067882 */ /* 0x000fe20000000000 */
[----:B------:R-:W-:-:S04]  /*1df0*/  UMOV UR7, 0x3f56c16c ;  /* 0x3f56c16c00077882 */ /* 0x000fc80000000000 */
        /* <DEDUP_REMOVED lines=17> */
[----:B------:R-:W-:-:S06]  /*1f10*/  DFMA R12, R20, R12, UR8 ;  /* 0x00000008140c7e2b */ /* 0x000fcc000800000c */
[----:B------:R-:W-:Y:S02]  /*1f20*/  DFMA R8, R10, R8, UR6 ;  /* 0x000000060a087e2b */ /* 0x000fe40008000008 */
[----:B------:R-:W-:Y:S01]  /*1f30*/  DFMA R12, R20, R12, UR6 ;  /* 0x00000006140c7e2b */ /* 0x000fe2000800000c */
[----:B------:R-:W-:Y:S01]  /*1f40*/  UMOV UR6, 0x8dc96626 ;  /* 0x8dc9662600067882 */ /* 0x000fe20000000000 */
[----:B------:R-:W-:Y:S02]  /*1f50*/  UMOV UR7, 0x4017afb4 ;  /* 0x4017afb400077882 */ /* 0x000fe40000000000 */
[----:B------:R-:W-:Y:S02]  /*1f60*/  DSETP.GE.AND P0, PT, |R6|, UR6, PT ;  /* 0x0000000606007e2a */ /* 0x000fe4000bf06200 */
[----:B------:R-:W-:Y:S02]  /*1f70*/  DMUL R8, R10, R8 ;  /* 0x000000080a087228 */ /* 0x000fe40000000000 */
[----:B------:R-:W-:-:S02]  /*1f80*/  DMUL R28, R20, R12 ;  /* 0x0000000c141c7228 */ /* 0x000fc40000000000 */
[----:B------:R-:W-:-:S04]  /*1f90*/  DSETP.GE.AND P1, PT, |R2|, UR6, PT ;  /* 0x0000000602007e2a */ /* 0x000fc8000bf26200 */
[----:B------:R-:W-:Y:S01]  /*1fa0*/  DFMA R12, R10, R8, -R14 ;  /* 0x000000080a0c722b */ /* 0x000fe2000000080e */
[----:B------:R-:W-:Y:S01]  /*1fb0*/  IMAD.MOV.U32 R8, RZ, RZ, 0x667f3bcd ;  /* 0x667f3bcdff087424 */ /* 0x000fe200078e00ff */
[----:B------:R-:W-:Y:S01]  /*1fc0*/  DFMA R26, R20, R28, -R26 ;  /* 0x0000001c141a722b */ /* 0x000fe2000000081a */
[----:B------:R-:W-:Y:S01]  /*1fd0*/  IMAD.MOV.U32 R9, RZ, RZ, 0x3ff6a09e ;  /* 0x3ff6a09eff097424 */ /* 0x000fe200078e00ff */
[----:B-1----:R-:W-:-:S04]  /*1fe0*/  DADD R14, -R18, 1 ;  /* 0x3ff00000120e7429 */ /* 0x002fc80000000100 */
[----:B------:R-:W-:Y:S02]  /*1ff0*/  DADD R12, R10, R12 ;  /* 0x000000000a0c7229 */ /* 0x000fe4000000000c */
[----:B--2---:R-:W-:Y:S02]  /*2000*/  DFMA R28, R16, R8, 1 ;  /* 0x3ff00000101c742b */ /* 0x004fe40000000008 */
[----:B------:R-:W-:Y:S02]  /*2010*/  DADD R20, R20, R26 ;  /* 0x0000000014147229 */ /* 0x000fe4000000001a */
[----:B0-----:R-:W-:Y:S02]  /*2020*/  DADD R10, -R22, 1 ;  /* 0x3ff00000160a7429 */ /* 0x001fe40000000100 */
[----:B------:R-:W-:Y:S02]  /*2030*/  DFMA R12, -R12, R18, R14 ;  /* 0x000000120c0c722b */ /* 0x000fe4000000010e */
[----:B------:R-:W-:-:S04]  /*2040*/  DFMA R28, R28, R28, R28 ;  /* 0x0000001c1c1c722b */ /* 0x000fc8000000001c */
[----:B------:R-:W-:-:S04]  /*2050*/  DFMA R10, R22, -R20, R10 ;  /* 0x80000014160a722b */ /* 0x000fc8000000000a */
[----:B------:R-:W-:Y:S01]  /*2060*/  DFMA R16, R16, R28, R16 ;  /* 0x0000001c1010722b */ /* 0x000fe20000000010 */
[----:B------:R-:W-:Y:S02]  /*2070*/  FSEL R6, R13, 1.875, !P0 ;  /* 0x3ff000000d067808 */ /* 0x000fe40004000000 */
[----:B------:R-:W-:Y:S02]  /*2080*/  FSEL R12, R12, RZ, !P0 ;  /* 0x000000ff0c0c7208 */ /* 0x000fe40004000000 */
[----:B------:R-:W-:Y:S02]  /*2090*/  LOP3.LUT R13, R6, 0x80000000, R7, 0xb8, !PT ;  /* 0x80000000060d7812 */ /* 0x000fe400078eb807 */
[----:B------:R-:W-:Y:S01]  /*20a0*/  FSEL R2, R11, 1.875, !P1 ;  /* 0x3ff000000b027808 */ /* 0x000fe20004800000 */
[----:B------:R-:W-:Y:S01]  /*20b0*/  DFMA R6, R16, R8, 1 ;  /* 0x3ff000001006742b */ /* 0x000fe20000000008 */
[----:B------:R-:W-:Y:S02]  /*20c0*/  FSEL R10, R10, RZ, !P1 ;  /* 0x000000ff0a0a7208 */ /* 0x000fe40004800000 */
[----:B------:R-:W-:Y:S01]  /*20d0*/  LOP3.LUT R11, R2, 0x80000000, R3, 0xb8, !PT ;  /* 0x80000000020b7812 */ /* 0x000fe200078eb803 */
[----:B------:R-:W-:Y:S01]  /*20e0*/  DADD R12, R12, 1 ;  /* 0x3ff000000c0c7429 */ /* 0x000fe20000000000 */
[----:B------:R-:W0:Y:S01]  /*20f0*/  LDC.64 R2, c[0x0][0x3a8] ;  /* 0x0000ea00ff027b82 */ /* 0x000e220000000a00 */
[----:B------:R-:W-:-:S02]  /*2100*/  FSETP.GEU.AND P1, PT, |R31|, 6.5827683646048100446e-37, PT ;  /* 0x036000001f00780b */ /* 0x000fc40003f2e200 */
[----:B------:R-:W-:Y:S02]  /*2110*/  DFMA R16, R16, R6, R16 ;  /* 0x000000061010722b */ /* 0x000fe40000000010 */
[----:B------:R-:W-:Y:S02]  /*2120*/  DADD R10, R10, 1 ;  /* 0x3ff000000a0a7429 */ /* 0x000fe40000000000 */
[----:B------:R-:W-:-:S04]  /*2130*/  DMUL R12, R12, 0.5 ;  /* 0x3fe000000c0c7828 */ /* 0x000fc80000000000 */
[----:B------:R-:W-:Y:S02]  /*2140*/  DMUL R14, R30, R16 ;  /* 0x000000101e0e7228 */ /* 0x000fe40000000000 */
[----:B------:R-:W-:Y:S02]  /*2150*/  DMUL R10, R10, 0.5 ;  /* 0x3fe000000a0a7828 */ /* 0x000fe40000000000 */
[----:B------:R-:W-:-:S04]  /*2160*/  DMUL R12, R24, R12 ;  /* 0x0000000c180c7228 */ /* 0x000fc80000000000 */
[----:B------:R-:W-:-:S04]  /*2170*/  DFMA R8, R14, R8, R30 ;  /* 0x000000080e08722b */ /* 0x000fc8000000001e */
[----:B------:R-:W-:Y:S01]  /*2180*/  DFMA R10, R32, R10, -R12 ;  /* 0x0000000a200a722b */ /* 0x000fe2000000080c */
[----:B0-----:R-:W-:-:S03]  /*2190*/  IMAD.WIDE R6, R35, 0x8, R2 ;  /* 0x0000000823067825 */ /* 0x001fc600078e0202 */
[----:B------:R-:W-:-:S03]  /*21a0*/  DFMA R2, R16, R8, R14 ;  /* 0x000000081002722b */ /* 0x000fc6000000000e */
[----:B------:R0:W-:Y:S07]  /*21b0*/  STG.E.64 desc[UR4][R6.64], R10 ;  /* 0x0000000a06007986 */ /* 0x0001ee000c101b04 */
[----:B------:R-:W-:-:S05]  /*21c0*/  FFMA R0, RZ, -1.9267766475677490234, R3 ;  /* 0xbff6a09eff007823 */ /* 0x000fca0000000003 */
[----:B------:R-:W-:-:S13]  /*21d0*/  FSETP.GT.AND P0, PT, |R0|, 1.469367938527859385e-39, PT ;  /* 0x001000000000780b */ /* 0x000fda0003f04200 */
[----:B0-----:R-:W-:Y:S05]  /*21e0*/  @P0 BRA P1, `(.L_x_16) ;  /* 0x0000000000200947 */ /* 0x001fea0000800000 */
[----:B------:R-:W-:Y:S01]  /*21f0*/  IMAD.MOV.U32 R6, RZ, RZ, R30 ;  /* 0x000000ffff067224 */ /* 0x000fe200078e001e */
[----:B------:R-:W-:Y:S01]  /*2200*/  MOV R0, 0x2250 ;  /* 0x0000225000007802 */ /* 0x000fe20000000f00 */
[----:B------:R-:W-:Y:S02]  /*2210*/  IMAD.MOV.U32 R7, RZ, RZ, R31 ;  /* 0x000000ffff077224 */ /* 0x000fe400078e001f */
[----:B------:R-:W-:Y:S02]  /*2220*/  IMAD.MOV.U32 R16, RZ, RZ, 0x667f3bcd ;  /* 0x667f3bcdff107424 */ /* 0x000fe400078e00ff */
[----:B------:R-:W-:-:S07]  /*2230*/  IMAD.MOV.U32 R15, RZ, RZ, -0x40095f62 ;  /* 0xbff6a09eff0f7424 */ /* 0x000fce00078e00ff */
[----:B------:R-:W-:Y:S05]  /*2240*/  CALL.REL.NOINC `($__internal_0_$__cuda_sm20_div_rn_f64_full) ;  /* 0x0000001000747944 */ /* 0x000fea0003c00000 */
[----:B------:R-:W-:Y:S01]  /*2250*/  MOV R2, R36 ;  /* 0x0000002400027202 */ /* 0x000fe20000000f00 */
[----:B------:R-:W-:-:S07]  /*2260*/  IMAD.MOV.U32 R3, RZ, RZ, R37 ;  /* 0x000000ffff037224 */ /* 0x000fce00078e0025 */
.L_x_16:
[----:B------:R-:W-:Y:S05]  /*2270*/  BSYNC.RECONVERGENT B0 ;  /* 0x0000000000007941 */ /* 0x000fea0003800200 */
.L_x_15:
[----:B------:R-:W-:Y:S01]  /*2280*/  IMAD.MOV.U32 R6, RZ, RZ, -0x24b905a1 ;  /* 0xdb46fa5fff067424 */ /* 0x000fe200078e00ff */
[----:B------:R-:W-:Y:S01]  /*2290*/  UMOV UR6, 0xfba6f279 ;  /* 0xfba6f27900067882 */ /* 0x000fe20000000000 */
[----:B------:R-:W-:Y:S01]  /*22a0*/  IMAD.MOV.U32 R7, RZ, RZ, 0x3d47088f ;  /* 0x3d47088fff077424 */ /* 0x000fe200078e00ff */
[----:B------:R-:W-:Y:S01]  /*22b0*/  UMOV UR7, 0x3cf0679a ;  /* 0x3cf0679a00077882 */ /* 0x000fe20000000000 */
[----:B------:R-:W-:Y:S01]  /*22c0*/  IMAD.MOV.U32 R12, RZ, RZ, -0x7649667 ;  /* 0xf89b6999ff0c7424 */ /* 0x000fe200078e00ff */
[----:B------:R-:W-:Y:S01]  /*22d0*/  MOV R13, 0x3e928a27 ;  /* 0x3e928a27000d7802 */ /* 0x000fe20000000f00 */
[----:B------:R-:W-:Y:S01]  /*22e0*/  MUFU.RCP64H R15, -1.4142131805419921875 ;  /* 0xbff6a09e000f7908 */ /* 0x000fe20000001800 */
[----:B------:R-:W-:Y:S01]  /*22f0*/  IMAD.MOV.U32 R14, RZ, RZ, 0x1 ;  /* 0x00000001ff0e7424 */ /* 0x000fe200078e00ff */
[----:B------:R-:W-:Y:S01]  /*2300*/  DFMA R6, |R2|, -UR6, R6 ;  /* 0x8000000602067c2b */ /* 0x000fe20008000206 */
[----:B------:R-:W-:Y:S01]  /*2310*/  UMOV UR6, 0xb976a9b2 ;  /* 0xb976a9b200067882 */ /* 0x000fe20000000000 */
[----:B------:R-:W-:Y:S01]  /*2320*/  UMOV UR7, 0x3d8df9f9 ;  /* 0x3d8df9f900077882 */ /* 0x000fe20000000000 */
[----:B------:R-:W-:Y:S01]  /*2330*/  FSETP.GEU.AND P1, PT, |R5|, 6.5827683646048100446e-37, PT ;  /* 0x036000000500780b */ /* 0x000fe20003f2e200 */
[----:B------:R-:W-:Y:S04]  /*2340*/  BSSY.RECONVERGENT B0, `(.L_x_17) ;  /* 0x000008b000007945 */ /* 0x000fe80003800200 */
        /* <DEDUP_REMOVED lines=67> */
[----:B------:R-:W0:Y:S02]  /*2780*/  F2F.F32.F64 R0, -R10 ;  /* 0x8000000a00007310 */ /* 0x000e240000301000 */
[----:B0-----:R-:W-:-:S06]  /*2790*/  FMUL R0, R0, 1.4426950216293334961 ;  /* 0x3fb8aa3b00007820 */ /* 0x001fcc0000400000 */
[----:B------:R-:W0:Y:S08]  /*27a0*/  FRND R0, R0 ;  /* 0x0000000000007307 */ /* 0x000e300000201000 */
[----:B0-----:R0:W1:Y:S08]  /*27b0*/  F2F.F64.F32 R6, R0 ;  /* 0x0000000000067310 */ /* 0x0010700000201800 */
[----:B0-----:R-:W0:Y:S01]  /*27c0*/  MUFU.EX2 R0, R0 ;  /* 0x0000000000007308 */ /* 0x001e220000000800 */
[----:B-1----:R-:W-:Y:S01]  /*27d0*/  DFMA R6, R6, -UR6, -R10 ;  /* 0x8000000606067c2b */ /* 0x002fe2000800080a */
[----:B------:R-:W-:Y:S01]  /*27e0*/  UMOV UR6, 0xa4741b81 ;  /* 0xa4741b8100067882 */ /* 0x000fe20000000000 */
[----:B------:R-:W-:Y:S01]  /*27f0*/  UMOV UR7, 0x3e5ae904 ;  /* 0x3e5ae90400077882 */ /* 0x000fe20000000000 */
[----:B------:R-:W-:-:S05]  /*2800*/  DADD R10, -R10, |R2| ;  /* 0x000000000a0a7229 */ /* 0x000fca0000000502 */
[----:B------:R-:W-:Y:S01]  /*2810*/  DFMA R12, R6, UR6, R12 ;  /* 0x00000006060c7c2b */ /* 0x000fe2000800000c */
[----:B------:R-:W-:Y:S01]  /*2820*/  UMOV UR6, 0x15ff7e07 ;  /* 0x15ff7e0700067882 */ /* 0x000fe20000000000 */
[----:B------:R-:W-:Y:S01]  /*2830*/  UMOV UR7, 0x3ec71de7 ;  /* 0x3ec71de700077882 */ /* 0x000fe20000000000 */
[----:B------:R-:W-:Y:S01]  /*2840*/  DFMA R10, R8, |R2|, R10 ;  /* 0x40000002080a722b */ /* 0x000fe2000000000a */
[----:B0-----:R-:W0:Y:S04]  /*2850*/  F2F.F64.F32 R8, R0 ;  /* 0x0000000000087310 */ /* 0x001e280000201800 */
        /* <DEDUP_REMOVED lines=17> */
[----:B------:R-:W-:Y:S01]  /*2970*/  IMAD.MOV.U32 R12, RZ, RZ, 0x667f3bcd ;  /* 0x667f3bcdff0c7424 */ /* 0x000fe200078e00ff */
[----:B------:R-:W-:Y:S01]  /*2980*/  UMOV UR7, 0x3fc55555 ;  /* 0x3fc5555500077882 */ /* 0x000fe20000000000 */
[----:B------:R-:W-:-:S04]  /*2990*/  IMAD.MOV.U32 R13, RZ, RZ, 0x3ff6a09e ;  /* 0x3ff6a09eff0d7424 */ /* 0x000fc800078e00ff */
[----:B------:R-:W-:Y:S01]  /*29a0*/  DFMA R16, R6, R16, UR6 ;  /* 0x0000000606107e2b */ /* 0x000fe20008000010 */
[----:B------:R-:W-:Y:S01]  /*29b0*/  UMOV UR6, 0x5 ;  /* 0x0000000500067882 */ /* 0x000fe20000000000 */
[----:B------:R-:W-:Y:S01]  /*29c0*/  DFMA R18, R14, R12, 1 ;  /* 0x3ff000000e12742b */ /* 0x000fe2000000000c */
[----:B------:R-:W-:-:S05]  /*29d0*/  UMOV UR7, 0x3fe00000 ;  /* 0x3fe0000000077882 */ /* 0x000fca0000000000 */
[----:B------:R-:W-:Y:S01]  /*29e0*/  DFMA R16, R6, R16, UR6 ;  /* 0x0000000606107e2b */ /* 0x000fe20008000010 */
[----:B------:R-:W-:Y:S01]  /*29f0*/  UMOV UR6, 0x8dc96626 ;  /* 0x8dc9662600067882 */ /* 0x000fe20000000000 */
[----:B------:R-:W-:Y:S01]  /*2a00*/  DFMA R18, R18, R18, R18 ;  /* 0x000000121212722b */ /* 0x000fe20000000012 */
[----:B------:R-:W-:Y:S02]  /*2a10*/  UMOV UR7, 0x4017afb4 ;  /* 0x4017afb400077882 */ /* 0x000fe40000000000 */
[----:B------:R-:W-:-:S03]  /*2a20*/  DSETP.GE.AND P0, PT, |R2|, UR6, PT ;  /* 0x0000000602007e2a */ /* 0x000fc6000bf06200 */
[----:B------:R-:W-:Y:S02]  /*2a30*/  DMUL R16, R6, R16 ;  /* 0x0000001006107228 */ /* 0x000fe40000000000 */
[----:B------:R-:W-:Y:S02]  /*2a40*/  DFMA R18, R14, R18, R14 ;  /* 0x000000120e12722b */ /* 0x000fe4000000000e */
[----:B0-----:R-:W-:-:S04]  /*2a50*/  DADD R14, -R8, 1 ;  /* 0x3ff00000080e7429 */ /* 0x001fc80000000100 */
[----:B------:R-:W-:Y:S02]  /*2a60*/  DFMA R10, R6, R16, -R10 ;  /* 0x00000010060a722b */ /* 0x000fe4000000080a */
[----:B------:R-:W-:-:S06]  /*2a70*/  DFMA R16, R18, R12, 1 ;  /* 0x3ff000001210742b */ /* 0x000fcc000000000c */
[----:B------:R-:W-:Y:S02]  /*2a80*/  DADD R10, R6, R10 ;  /* 0x00000000060a7229 */ /* 0x000fe4000000000a */
[----:B------:R-:W-:-:S06]  /*2a90*/  DFMA R16, R18, R16, R18 ;  /* 0x000000101210722b */ /* 0x000fcc0000000012 */
[----:B------:R-:W-:Y:S02]  /*2aa0*/  DFMA R10, -R10, R8, R14 ;  /* 0x000000080a0a722b */ /* 0x000fe4000000010e */
[----:B------:R-:W-:-:S08]  /*2ab0*/  DMUL R6, R16, R4 ;  /* 0x0000000410067228 */ /* 0x000fd00000000000 */
[----:B------:R-:W-:Y:S01]  /*2ac0*/  DFMA R12, R6, R12, R4 ;  /* 0x0000000c060c722b */ /* 0x000fe20000000004 */
[----:B------:R-:W-:Y:S02]  /*2ad0*/  FSEL R2, R11, 1.875, !P0 ;  /* 0x3ff000000b027808 */ /* 0x000fe40004000000 */
[----:B------:R-:W-:Y:S02]  /*2ae0*/  FSEL R10, R10, RZ, !P0 ;  /* 0x000000ff0a0a7208 */ /* 0x000fe40004000000 */
[----:B------:R-:W-:-:S03]  /*2af0*/  LOP3.LUT R11, R2, 0x80000000, R3, 0xb8, !PT ;  /* 0x80000000020b7812 */ /* 0x000fc600078eb803 */
[----:B------:R-:W-:-:S03]  /*2b00*/  DFMA R2, R16, R12, R6 ;  /* 0x0000000c1002722b */ /* 0x000fc60000000006 */
[----:B------:R-:W-:-:S07]  /*2b10*/  DADD R10, R10, 1 ;  /* 0x3ff000000a0a7429 */ /* 0x000fce0000000000 */
[----:B------:R-:W-:Y:S01]  /*2b20*/  FFMA R0, RZ, -1.9267766475677490234, R3 ;  /* 0xbff6a09eff007823 */ /* 0x000fe20000000003 */
[----:B------:R-:W-:-:S04]  /*2b30*/  DMUL R10, R10, 0.5 ;  /* 0x3fe000000a0a7828 */ /* 0x000fc80000000000 */
[----:B------:R-:W-:-:S04]  /*2b40*/  FSETP.GT.AND P0, PT, |R0|, 1.469367938527859385e-39, PT ;  /* 0x001000000000780b */ /* 0x000fc80003f04200 */
[----:B------:R-:W-:-:S09]  /*2b50*/  DMUL R24, R24, R10 ;  /* 0x0000000a18187228 */ /* 0x000fd20000000000 */
[----:B------:R-:W-:Y:S05]  /*2b60*/  @P0 BRA P1, `(.L_x_18) ;  /* 0x0000000000200947 */ /* 0x000fea0000800000 */
[----:B------:R-:W-:Y:S01]  /*2b70*/  IMAD.MOV.U32 R6, RZ, RZ, R4 ;  /* 0x000000ffff067224 */ /* 0x000fe200078e0004 */
[----:B------:R-:W-:Y:S01]  /*2b80*/  MOV R7, R5 ;  /* 0x0000000500077202 */ /* 0x000fe20000000f00 */
[----:B------:R-:W-:Y:S01]  /*2b90*/  IMAD.MOV.U32 R16, RZ, RZ, 0x667f3bcd ;  /* 0x667f3bcdff107424 */ /* 0x000fe200078e00ff */
[----:B------:R-:W-:Y:S01]  /*2ba0*/  MOV R0, 0x2bd0 ;  /* 0x00002bd000007802 */ /* 0x000fe20000000f00 */
[----:B------:R-:W-:-:S07]  /*2bb0*/  IMAD.MOV.U32 R15, RZ, RZ, -0x40095f62 ;  /* 0xbff6a09eff0f7424 */ /* 0x000fce00078e00ff */
[----:B------:R-:W-:Y:S05]  /*2bc0*/  CALL.REL.NOINC `($__internal_0_$__cuda_sm20_div_rn_f64_full) ;  /* 0x0000000800147944 */ /* 0x000fea0003c00000 */
[----:B------:R-:W-:Y:S01]  /*2bd0*/  IMAD.MOV.U32 R2, RZ, RZ, R36 ;  /* 0x000000ffff027224 */ /* 0x000fe200078e0024 */
[----:B------:R-:W-:-:S07]  /*2be0*/  MOV R3, R37 ;  /* 0x0000002500037202 */ /* 0x000fce0000000f00 */
.L_x_18:
[----:B------:R-:W-:Y:S05]  /*2bf0*/  BSYNC.RECONVERGENT B0 ;  /* 0x0000000000007941 */ /* 0x000fea0003800200 */
.L_x_17:
[----:B------:R-:W-:Y:S01]  /*2c00*/  IMAD.MOV.U32 R4, RZ, RZ, -0x24b905a1 ;  /* 0xdb46fa5fff047424 */ /* 0x000fe200078e00ff */
[----:B------:R-:W-:Y:S01]  /*2c10*/  UMOV UR6, 0xfba6f279 ;  /* 0xfba6f27900067882 */ /* 0x000fe20000000000 */
[----:B------:R-:W-:Y:S01]  /*2c20*/  IMAD.MOV.U32 R5, RZ, RZ, 0x3d47088f ;  /* 0x3d47088fff057424 */ /* 0x000fe200078e00ff */
[----:B------:R-:W-:Y:S01]  /*2c30*/  UMOV UR7, 0x3cf0679a ;  /* 0x3cf0679a00077882 */ /* 0x000fe20000000000 */
[----:B------:R-:W-:Y:S01]  /*2c40*/  IMAD.MOV.U32 R10, RZ, RZ, -0x7649667 ;  /* 0xf89b6999ff0a7424 */ /* 0x000fe200078e00ff */
[----:B------:R-:W-:-:S03]  /*2c50*/  MOV R11, 0x3e928a27 ;  /* 0x3e928a27000b7802 */ /* 0x000fc60000000f00 */
[----:B------:R-:W-:Y:S01]  /*2c60*/  DFMA R4, |R2|, -UR6, R4 ;  /* 0x8000000602047c2b */ /* 0x000fe20008000204 */
        /* <DEDUP_REMOVED lines=107> */
[----:B------:R-:W-:-:S04]  /*3320*/  DSETP.GE.AND P0, PT, |R2|, UR6, PT ;  /* 0x0000000602007e2a */ /* 0x000fc8000bf06200 */
[----:B------:R-:W-:-:S08]  /*3330*/  DMUL R10, R4, R10 ;  /* 0x0000000a040a7228 */ /* 0x000fd00000000000 */
[----:B------:R-:W-:Y:S02]  /*3340*/  DFMA R8, R4, R10, -R8 ;  /* 0x0000000a0408722b */ /* 0x000fe40000000808 */
[----:B0-----:R-:W-:-:S06]  /*3350*/  DADD R10, -R6, 1 ;  /* 0x3ff00000060a7429 */ /* 0x001fcc0000000100 */
[----:B------:R-:W-:Y:S01]  /*3360*/  DADD R8, R4, R8 ;  /* 0x0000000004087229 */ /* 0x000fe20000000008 */
[----:B------:R-:W0:Y:S07]  /*3370*/  LDC.64 R4, c[0x0][0x3b0] ;  /* 0x0000ec00ff047b82 */ /* 0x000e2e0000000a00 */
[----:B------:R-:W-:-:S10]  /*3380*/  DFMA R8, -R8, R6, R10 ;  /* 0x000000060808722b */ /* 0x000fd4000000010a */
[----:B------:R-:W-:Y:S02]  /*3390*/  FSEL R2, R9, 1.875, !P0 ;  /* 0x3ff0000009027808 */ /* 0x000fe40004000000 */
[----:B------:R-:W-:Y:S02]  /*33a0*/  FSEL R8, R8, RZ, !P0 ;  /* 0x000000ff08087208 */ /* 0x000fe40004000000 */
[----:B------:R-:W-:Y:S01]  /*33b0*/  LOP3.LUT R9, R2, 0x80000000, R3, 0xb8, !PT ;  /* 0x8000000002097812 */ /* 0x000fe200078eb803 */
[----:B0-----:R-:W-:-:S05]  /*33c0*/  IMAD.WIDE R2, R35, 0x8, R4 ;  /* 0x0000000823027825 */ /* 0x001fca00078e0204 */
[----:B------:R-:W-:-:S08]  /*33d0*/  DADD R8, R8, 1 ;  /* 0x3ff0000008087429 */ /* 0x000fd00000000000 */
[----:B------:R-:W-:-:S08]  /*33e0*/  DMUL R8, R8, 0.5 ;  /* 0x3fe0000008087828 */ /* 0x000fd00000000000 */
[----:B------:R-:W-:-:S07]  /*33f0*/  DFMA R8, -R32, R8, R24 ;  /* 0x000000082008722b */ /* 0x000fce0000000118 */
[----:B------:R-:W-:Y:S01]  /*3400*/  STG.E.64 desc[UR4][R2.64], R8 ;  /* 0x0000000802007986 */ /* 0x000fe2000c101b04 */
[----:B------:R-:W-:Y:S05]  /*3410*/  EXIT ;  /* 0x000000000000794d */ /* 0x000fea0003800000 */
        .weak           $__internal_0_$__cuda_sm20_div_rn_f64_full
        .type           $__internal_0_$__cuda_sm20_div_rn_f64_full,@function
        .size           $__internal_0_$__cuda_sm20_div_rn_f64_full,($__internal_1_$__cuda_sm20_dsqrt_rn_f64_mediumpath_v1 - $__internal_0_$__cuda_sm20_div_rn_f64_full)
$__internal_0_$__cuda_sm20_div_rn_f64_full:
[----:B------:R-:W-:Y:S01]  /*3420*/  IMAD.MOV.U32 R19, RZ, RZ, R7 ;  /* 0x000000ffff137224 */ /* 0x000fe200078e0007 */
[C---:B------:R-:W-:Y:S01]  /*3430*/  FSETP.GEU.AND P0, PT, |R15|.reuse, 1.469367938527859385e-39, PT ;  /* 0x001000000f00780b */ /* 0x040fe20003f0e200 */
[----:B------:R-:W-:Y:S01]  /*3440*/  IMAD.MOV.U32 R14, RZ, RZ, R16 ;  /* 0x000000ffff0e7224 */ /* 0x000fe200078e0010 */
[----:B------:R-:W-:Y:S01]  /*3450*/  LOP3.LUT R17, R15, 0x800fffff, RZ, 0xc0, !PT ;  /* 0x800fffff0f117812 */ /* 0x000fe200078ec0ff */
[----:B------:R-:W-:Y:S01]  /*3460*/  IMAD.MOV.U32 R18, RZ, RZ, R6 ;  /* 0x000000ffff127224 */ /* 0x000fe200078e0006 */
[----:B------:R-:W-:Y:S01]  /*3470*/  FSETP.GEU.AND P2, PT, |R19|, 1.469367938527859385e-39, PT ;  /* 0x001000001300780b */ /* 0x000fe20003f4e200 */
[----:B------:R-:W-:Y:S01]  /*3480*/  IMAD.MOV.U32 R36, RZ, RZ, 0x1 ;  /* 0x00000001ff247424 */ /* 0x000fe200078e00ff */
[----:B------:R-:W-:Y:S01]  /*3490*/  LOP3.LUT R17, R17, 0x3ff00000, RZ, 0xfc, !PT ;  /* 0x3ff0000011117812 */ /* 0x000fe200078efcff */
[----:B------:R-:W-:Y:S01]  /*34a0*/  IMAD.MOV.U32 R12, RZ, RZ, R18 ;  /* 0x000000ffff0c7224 */ /* 0x000fe200078e0012 */
[----:B------:R-:W-:Y:S01]  /*34b0*/  LOP3.LUT R6, R19, 0x7ff00000, RZ, 0xc0, !PT ;  /* 0x7ff0000013067812 */ /* 0x000fe200078ec0ff */
[----:B------:R-:W-:Y:S01]  /*34c0*/  BSSY.RECONVERGENT B1, `(.L_x_19) ;  /* 0x000004f000017945 */ /* 0x000fe20003800200 */
[----:B------:R-:W-:-:S03]  /*34d0*/  LOP3.LUT R9, R15, 0x7ff00000, RZ, 0xc0, !PT ;  /* 0x7ff000000f097812 */ /* 0x000fc600078ec0ff */
[----:B------:R-:W-:Y:S01]  /*34e0*/  @!P0 DMUL R16, R14, 8.98846567431157953865e+307 ;  /* 0x7fe000000e108828 */ /* 0x000fe20000000000 */
[----:B------:R-:W-:-:S03]  /*34f0*/  ISETP.GE.U32.AND P1, PT, R6, R9, PT ;  /* 0x000000090600720c */ /* 0x000fc60003f26070 */
[----:B------:R-:W-:Y:S01]  /*3500*/  @!P2 LOP3.LUT R7, R15, 0x7ff00000, RZ, 0xc0, !PT ;  /* 0x7ff000000f07a812 */ /* 0x000fe200078ec0ff */
[----:B------:R-:W-:Y:S01]  /*3510*/  @!P2 IMAD.MOV.U32 R10, RZ, RZ, RZ ;  /* 0x000000ffff0aa224 */ /* 0x000fe200078e00ff */
[----:B------:R-:W0:Y:S02]  /*3520*/  MUFU.RCP64H R37, R17 ;  /* 0x0000001100257308 */ /* 0x000e240000001800 */
[----:B------:R-:W-:Y:S02]  /*3530*/  @!P2 ISETP.GE.U32.AND P3, PT, R6, R7, PT ;  /* 0x000000070600a20c */ /* 0x000fe40003f66070 */
[----:B------:R-:W-:Y:S02]  /*3540*/  MOV R7, 0x1ca00000 ;  /* 0x1ca0000000077802 */ /* 0x000fe40000000f00 */
[----:B------:R-:W-:Y:S02]  /*3550*/  @!P0 LOP3.LUT R9, R17, 0x7ff00000, RZ, 0xc0, !PT ;  /* 0x7ff0000011098812 */ /* 0x000fe400078ec0ff */
[----:B------:R-:W-:-:S02]  /*3560*/  @!P2 SEL R11, R7, 0x63400000, !P3 ;  /* 0x63400000070ba807 */ /* 0x000fc40005800000 */
[----:B------:R-:W-:Y:S02]  /*3570*/  SEL R13, R7, 0x63400000, !P1 ;  /* 0x63400000070d7807 */ /* 0x000fe40004800000 */
[--C-:B------:R-:W-:Y:S02]  /*3580*/  @!P2 LOP3.LUT R8, R11, 0x80000000, R19.reuse, 0xf8, !PT ;  /* 0x800000000b08a812 */ /* 0x100fe400078ef813 */
[----:B------:R-:W-:Y:S02]  /*3590*/  LOP3.LUT R13, R13, 0x800fffff, R19, 0xf8, !PT ;  /* 0x800fffff0d0d7812 */ /* 0x000fe400078ef813 */
[----:B------:R-:W-:Y:S02]  /*35a0*/  @!P2 LOP3.LUT R11, R8, 0x100000, RZ, 0xfc, !PT ;  /* 0x00100000080ba812 */ /* 0x000fe400078efcff */
[----:B------:R-:W-:-:S04]  /*35b0*/  MOV R8, R6 ;  /* 0x0000000600087202 */ /* 0x000fc80000000f00 */
[----:B------:R-:W-:Y:S02]  /*35c0*/  @!P2 DFMA R12, R12, 2, -R10 ;  /* 0x400000000c0ca82b */ /* 0x000fe4000000080a */
[----:B0-----:R-:W-:-:S08]  /*35d0*/  DFMA R10, R36, -R16, 1 ;  /* 0x3ff00000240a742b */ /* 0x001fd00000000810 */
[----:B------:R-:W-:Y:S01]  /*35e0*/  DFMA R10, R10, R10, R10 ;  /* 0x0000000a0a0a722b */ /* 0x000fe2000000000a */
[----:B------:R-:W-:-:S05]  /*35f0*/  @!P2 LOP3.LUT R8, R13, 0x7ff00000, RZ, 0xc0, !PT ;  /* 0x7ff000000d08a812 */ /* 0x000fca00078ec0ff */
[----:B------:R-:W-:Y:S02]  /*3600*/  VIADD R34, R8, 0xffffffff ;  /* 0xffffffff08227836 */ /* 0x000fe40000000000 */
[----:B------:R-:W-:-:S03]  /*3610*/  DFMA R36, R36, R10, R36 ;  /* 0x0000000a2424722b */ /* 0x000fc60000000024 */
[----:B------:R-:W-:Y:S01]  /*3620*/  ISETP.GT.U32.AND P0, PT, R34, 0x7feffffe, PT ;  /* 0x7feffffe2200780c */ /* 0x000fe20003f04070 */
[----:B------:R-:W-:-:S04]  /*3630*/  VIADD R34, R9, 0xffffffff ;  /* 0xffffffff09227836 */ /* 0x000fc80000000000 */
[----:B------:R-:W-:Y:S01]  /*3640*/  DFMA R38, R36, -R16, 1 ;  /* 0x3ff000002426742b */ /* 0x000fe20000000810 */
[----:B------:R-:W-:-:S07]  /*3650*/  ISETP.GT.U32.OR P0, PT, R34, 0x7feffffe, P0 ;  /* 0x7feffffe2200780c */ /* 0x000fce0000704470 */
[----:B------:R-:W-:-:S08]  /*3660*/  DFMA R38, R36, R38, R36 ;  /* 0x000000262426722b */ /* 0x000fd00000000024 */
[----:B------:R-:W-:-:S08]  /*3670*/  DMUL R36, R38, R12 ;  /* 0x0000000c26247228 */ /* 0x000fd00000000000 */
[----:B------:R-:W-:-:S08]  /*3680*/  DFMA R10, R36, -R16, R12 ;  /* 0x80000010240a722b */ /* 0x000fd0000000000c */
[----:B------:R-:W-:Y:S01]  /*3690*/  DFMA R10, R38, R10, R36 ;  /* 0x0000000a260a722b */ /* 0x000fe20000000024 */
[----:B------:R-:W-:Y:S10]  /*36a0*/  @P0 BRA `(.L_x_20) ;  /* 0x00000000006c0947 */ /* 0x000ff40003800000 */
[----:B------:R-:W-:-:S04]  /*36b0*/  LOP3.LUT R9, R15, 0x7ff00000, RZ, 0xc0, !PT ;  /* 0x7ff000000f097812 */ /* 0x000fc800078ec0ff */
[CC--:B------:R-:W-:Y:S02]  /*36c0*/  VIADDMNMX R8, R6.reuse, -R9.reuse, 0xb9600000, !PT ;  /* 0xb960000006087446 */ /* 0x0c0fe40007800909 */
[----:B------:R-:W-:Y:S02]  /*36d0*/  ISETP.GE.U32.AND P0, PT, R6, R9, PT ;  /* 0x000000090600720c */ /* 0x000fe40003f06070 */
[----:B------:R-:W-:Y:S02]  /*36e0*/  VIMNMX R8, PT, PT, R8, 0x46a00000, PT ;  /* 0x46a0000008087848 */ /* 0x000fe40003fe0100 */
[----:B------:R-:W-:-:S05]  /*36f0*/  SEL R7, R7, 0x63400000, !P0 ;  /* 0x6340000007077807 */ /* 0x000fca0004000000 */
[----:B------:R-:W-:Y:S02]  /*3700*/  IMAD.IADD R7, R8, 0x1, -R7 ;  /* 0x0000000108077824 */ /* 0x000fe400078e0a07 */
[----:B------:R-:W-:-:S03]  /*3710*/  IMAD.MOV.U32 R8, RZ, RZ, RZ ;  /* 0x000000ffff087224 */ /* 0x000fc600078e00ff */
[----:B------:R-:W-:-:S06]  /*3720*/  IADD3 R9, PT, PT, R7, 0x7fe00000, RZ ;  /* 0x7fe0000007097810 */ /* 0x000fcc0007ffe0ff */
[----:B------:R-:W-:-:S10]  /*3730*/  DMUL R36, R10, R8 ;  /* 0x000000080a247228 */ /* 0x000fd40000000000 */
[----:B------:R-:W-:-:S13]  /*3740*/  FSETP.GTU.AND P0, PT, |R37|, 1.469367938527859385e-39, PT ;  /* 0x001000002500780b */ /* 0x000fda0003f0c200 */
[----:B------:R-:W-:Y:S05]  /*3750*/  @P0 BRA `(.L_x_21) ;  /* 0x0000000000940947 */ /* 0x000fea0003800000 */
[----:B------:R-:W-:-:S06]  /*3760*/  DFMA R12, R10, -R16, R12 ;  /* 0x800000100a0c722b */ /* 0x000fcc000000000c */
[----:B------:R-:W-:-:S04]  /*3770*/  IMAD.MOV.U32 R12, RZ, RZ, RZ ;  /* 0x000000ffff0c7224 */ /* 0x000fc800078e00ff */
[C---:B------:R-:W-:Y:S02]  /*3780*/  FSETP.NEU.AND P0, PT, R13.reuse, RZ, PT ;  /* 0x000000ff0d00720b */ /* 0x040fe40003f0d000 */
[----:B------:R-:W-:-:S04]  /*3790*/  LOP3.LUT R14, R13, 0x80000000, R15, 0x48, !PT ;  /* 0x800000000d0e7812 */ /* 0x000fc800078e480f */
[----:B------:R-:W-:-:S07]  /*37a0*/  LOP3.LUT R13, R14, R9, RZ, 0xfc, !PT ;  /* 0x000000090e0d7212 */ /* 0x000fce00078efcff */
[----:B------:R-:W-:Y:S05]  /*37b0*/  @!P0 BRA `(.L_x_21) ;  /* 0x00000000007c8947 */ /* 0x000fea0003800000 */
[----:B------:R-:W-:Y:S01]  /*37c0*/  IMAD.MOV R9, RZ, RZ, -R7 ;  /* 0x000000ffff097224 */ /* 0x000fe200078e0a07 */
[----:B------:R-:W-:Y:S02]  /*37d0*/  MOV R8, RZ ;  /* 0x000000ff00087202 */ /* 0x000fe40000000f00 */
[----:B------:R-:W-:-:S04]  /*37e0*/  IADD3 R7, PT, PT, -R7, -0x43300000, RZ ;  /* 0xbcd0000007077810 */ /* 0x000fc80007ffe1ff */
[----:B------:R-:W-:Y:S02]  /*37f0*/  DFMA R8, R36, -R8, R10 ;  /* 0x800000082408722b */ /* 0x000fe4000000000a */
[----:B------:R-:W-:-:S08]  /*3800*/  DMUL.RP R10, R10, R12 ;  /* 0x0000000c0a0a7228 */ /* 0x000fd00000008000 */
[----:B------:R-:W-:Y:S02]  /*3810*/  FSETP.NEU.AND P0, PT, |R9|, R7, PT ;  /* 0x000000070900720b */ /* 0x000fe40003f0d200 */
[----:B------:R-:W-:Y:S02]  /*3820*/  LOP3.LUT R7, R11, R14, RZ, 0x3c, !PT ;  /* 0x0000000e0b077212 */ /* 0x000fe400078e3cff */
[----:B------:R-:W-:Y:S02]  /*3830*/  FSEL R36, R10, R36, !P0 ;  /* 0x000000240a247208 */ /* 0x000fe40004000000 */
[----:B------:R-:W-:Y:S01]  /*3840*/  FSEL R37, R7, R37, !P0 ;  /* 0x0000002507257208 */ /* 0x000fe20004000000 */
[----:B------:R-:W-:Y:S06]  /*3850*/  BRA `(.L_x_21) ;  /* 0x0000000000547947 */ /* 0x000fec0003800000 */
.L_x_20:
[----:B------:R-:W-:-:S14]  /*3860*/  DSETP.NAN.AND P0, PT, R18, R18, PT ;  /* 0x000000121200722a */ /* 0x000fdc0003f08000 */
[----:B------:R-:W-:Y:S05]  /*3870*/  @P0 BRA `(.L_x_22) ;  /* 0x0000000000440947 */ /* 0x000fea0003800000 */
[----:B------:R-:W-:-:S14]  /*3880*/  DSETP.NAN.AND P0, PT, R14, R14, PT ;  /* 0x0000000e0e00722a */ /* 0x000fdc0003f08000 */
[----:B------:R-:W-:Y:S05]  /*3890*/  @P0 BRA `(.L_x_23) ;  /* 0x0000000000300947 */ /* 0x000fea0003800000 */
[----:B------:R-:W-:Y:S01]  /*38a0*/  ISETP.NE.AND P0, PT, R8, R9, PT ;  /* 0x000000090800720c */ /* 0x000fe20003f05270 */
[----:B------:R-:W-:Y:S02]  /*38b0*/  IMAD.MOV.U32 R36, RZ, RZ, 0x0 ;  /* 0x00000000ff247424 */ /* 0x000fe400078e00ff */
[----:B------:R-:W-:-:S10]  /*38c0*/  IMAD.MOV.U32 R37, RZ, RZ, -0x80000 ;  /* 0xfff80000ff257424 */ /* 0x000fd400078e00ff */
[----:B------:R-:W-:Y:S05]  /*38d0*/  @!P0 BRA `(.L_x_21) ;  /* 0x0000000000348947 */ /* 0x000fea0003800000 */
[----:B------:R-:W-:Y:S02]  /*38e0*/  ISETP.NE.AND P0, PT, R8, 0x7ff00000, PT ;  /* 0x7ff000000800780c */ /* 0x000fe40003f05270 */
[----:B------:R-:W-:Y:S02]  /*38f0*/  LOP3.LUT R37, R19, 0x80000000, R15, 0x48, !PT ;  /* 0x8000000013257812 */ /* 0x000fe400078e480f */
[----:B------:R-:W-:-:S13]  /*3900*/  ISETP.EQ.OR P0, PT, R9, RZ, !P0 ;  /* 0x000000ff0900720c */ /* 0x000fda0004702670 */
[----:B------:R-:W-:Y:S01]  /*3910*/  @P0 LOP3.LUT R6, R37, 0x7ff00000, RZ, 0xfc, !PT ;  /* 0x7ff0000025060812 */ /* 0x000fe200078efcff */
[----:B------:R-:W-:Y:S01]  /*3920*/  @!P0 IMAD.MOV.U32 R36, RZ, RZ, RZ ;  /* 0x000000ffff248224 */ /* 0x000fe200078e00ff */
[----:B------:R-:W-:-:S03]  /*3930*/  @P0 MOV R36, RZ ;  /* 0x000000ff00240202 */ /* 0x000fc60000000f00 */
[----:B------:R-:W-:Y:S01]  /*3940*/  @P0 IMAD.MOV.U32 R37, RZ, RZ, R6 ;  /* 0x000000ffff250224 */ /* 0x000fe200078e0006 */
[----:B------:R-:W-:Y:S06]  /*3950*/  BRA `(.L_x_21) ;  /* 0x0000000000147947 */ /* 0x000fec0003800000 */
.L_x_23:
[----:B------:R-:W-:Y:S01]  /*3960*/  LOP3.LUT R37, R15, 0x80000, RZ, 0xfc, !PT ;  /* 0x000800000f257812 */ /* 0x000fe200078efcff */
[----:B------:R-:W-:Y:S01]  /*3970*/  IMAD.MOV.U32 R36, RZ, RZ, R14 ;  /* 0x000000ffff247224 */ /* 0x000fe200078e000e */
[----:B------:R-:W-:Y:S06]  /*3980*/  BRA `(.L_x_21) ;  /* 0x0000000000087947 */ /* 0x000fec0003800000 */
.L_x_22:
[----:B------:R-:W-:Y:S01]  /*3990*/  LOP3.LUT R37, R19, 0x80000, RZ, 0xfc, !PT ;  /* 0x0008000013257812 */ /* 0x000fe200078efcff */
[----:B------:R-:W-:-:S07]  /*39a0*/  IMAD.MOV.U32 R36, RZ, RZ, R18 ;  /* 0x000000ffff247224 */ /* 0x000fce00078e0012 */
.L_x_21:
[----:B------:R-:W-:Y:S05]  /*39b0*/  BSYNC.RECONVERGENT B1 ;  /* 0x0000000000017941 */ /* 0x000fea0003800200 */
.L_x_19:
[----:B------:R-:W-:Y:S01]  /*39c0*/  MOV R6, R0 ;  /* 0x0000000000067202 */ /* 0x000fe20000000f00 */
[----:B------:R-:W-:-:S04]  /*39d0*/  IMAD.MOV.U32 R7, RZ, RZ, 0x0 ;  /* 0x00000000ff077424 */ /* 0x000fc800078e00ff */
[----:B------:R-:W-:Y:S05]  /*39e0*/  RET.REL.NODEC R6 `(_Z20black_scholes_kernelPdS_S_ddS_S_) ;  /* 0xffffffc406847950 */ /* 0x000fea0003c3ffff */
        .weak           $__internal_1_$__cuda_sm20_dsqrt_rn_f64_mediumpath_v1
        .type           $__internal_1_$__cuda_sm20_dsqrt_rn_f64_mediumpath_v1,@function
        .size           $__internal_1_$__cuda_sm20_dsqrt_rn_f64_mediumpath_v1,(.L_x_30 - $__internal_1_$__cuda_sm20_dsqrt_rn_f64_mediumpath_v1)
$__internal_1_$__cuda_sm20_dsqrt_rn_f64_mediumpath_v1:
[----:B------:R-:W-:Y:S01]  /*39f0*/  ISETP.GE.U32.AND P0, PT, R4, -0x3400000, PT ;  /* 0xfcc000000400780c */ /* 0x000fe20003f06070 */
[----:B------:R-:W-:Y:S01]  /*3a00*/  BSSY.RECONVERGENT B1, `(.L_x_24) ;  /* 0x0000024000017945 */ /* 0x000fe20003800200 */
[----:B------:R-:W-:-:S11]  /*3a10*/  IMAD.MOV.U32 R11, RZ, RZ, R17 ;  /* 0x000000ffff0b7224 */ /* 0x000fd600078e0011 */
[----:B------:R-:W-:Y:S05]  /*3a20*/  @!P0 BRA `(.L_x_25) ;  /* 0x0000000000208947 */ /* 0x000fea0003800000 */
[----:B------:R-:W-:-:S10]  /*3a30*/  DFMA.RM R10, R14, R10, R12 ;  /* 0x0000000a0e0a722b */ /* 0x000fd4000000400c */
[----:B------:R-:W-:-:S05]  /*3a40*/  IADD3 R8, P0, PT, R10, 0x1, RZ ;  /* 0x000000010a087810 */ /* 0x000fca0007f1e0ff */
[----:B------:R-:W-:-:S06]  /*3a50*/  IMAD.X R9, RZ, RZ, R11, P0 ;  /* 0x000000ffff097224 */ /* 0x000fcc00000e060b */
[----:B------:R-:W-:-:S08]  /*3a60*/  DFMA.RP R4, -R10, R8, R2 ;  /* 0x000000080a04722b */ /* 0x000fd00000008102 */
[----:B------:R-:W-:-:S06]  /*3a70*/  DSETP.GT.AND P0, PT, R4, RZ, PT ;  /* 0x000000ff0400722a */ /* 0x000fcc0003f04000 */
[----:B------:R-:W-:Y:S02]  /*3a80*/  FSEL R4, R8, R10, P0 ;  /* 0x0000000a08047208 */ /* 0x000fe40000000000 */
[----:B------:R-:W-:Y:S01]  /*3a90*/  FSEL R5, R9, R11, P0 ;  /* 0x0000000b09057208 */ /* 0x000fe20000000000 */
[----:B------:R-:W-:Y:S06]  /*3aa0*/  BRA `(.L_x_26) ;  /* 0x0000000000647947 */ /* 0x000fec0003800000 */
.L_x_25:
[----:B------:R-:W-:-:S14]  /*3ab0*/  DSETP.NE.AND P0, PT, R2, RZ, PT ;  /* 0x000000ff0200722a */ /* 0x000fdc0003f05000 */
[----:B------:R-:W-:Y:S05]  /*3ac0*/  @!P0 BRA `(.L_x_27) ;  /* 0x0000000000588947 */ /* 0x000fea0003800000 */
[----:B------:R-:W-:-:S13]  /*3ad0*/  ISETP.GE.AND P0, PT, R3, RZ, PT ;  /* 0x000000ff0300720c */ /* 0x000fda0003f06270 */
[----:B------:R-:W-:Y:S01]  /*3ae0*/  @!P0 MOV R4, 0x0 ;  /* 0x0000000000048802 */ /* 0x000fe20000000f00 */
[----:B------:R-:W-:Y:S01]  /*3af0*/  @!P0 IMAD.MOV.U32 R5, RZ, RZ, -0x80000 ;  /* 0xfff80000ff058424 */ /* 0x000fe200078e00ff */
[----:B------:R-:W-:Y:S06]  /*3b00*/  @!P0 BRA `(.L_x_26) ;  /* 0x00000000004c8947 */ /* 0x000fec0003800000 */
[----:B------:R-:W-:-:S13]  /*3b10*/  ISETP.GT.AND P0, PT, R3, 0x7fefffff, PT ;  /* 0x7fefffff0300780c */ /* 0x000fda0003f04270 */
[----:B------:R-:W-:Y:S05]  /*3b20*/  @P0 BRA `(.L_x_27) ;  /* 0x0000000000400947 */ /* 0x000fea0003800000 */
[----:B------:R-:W-:Y:S01]  /*3b30*/  DMUL R4, R2, 8.11296384146066816958e+31 ;  /* 0x4690000002047828 */ /* 0x000fe20000000000 */
[----:B------:R-:W-:Y:S01]  /*3b40*/  IMAD.MOV.U32 R8, RZ, RZ, RZ ;  /* 0x000000ffff087224 */ /* 0x000fe200078e00ff */
[----:B------:R-:W-:Y:S01]  /*3b50*/  MOV R13, 0x3fd80000 ;  /* 0x3fd80000000d7802 */ /* 0x000fe20000000f00 */
[----:B------:R-:W-:-:S03]  /*3b60*/  IMAD.MOV.U32 R12, RZ, RZ, 0x0 ;  /* 0x00000000ff0c7424 */ /* 0x000fc600078e00ff */
[----:B------:R-:W0:Y:S02]  /*3b70*/  MUFU.RSQ64H R9, R5 ;  /* 0x0000000500097308 */ /* 0x000e240000001c00 */
[----:B0-----:R-:W-:-:S08]  /*3b80*/  DMUL R10, R8, R8 ;  /* 0x00000008080a7228 */ /* 0x001fd00000000000 */
[----:B------:R-:W-:-:S08]  /*3b90*/  DFMA R10, R4, -R10, 1 ;  /* 0x3ff00000040a742b */ /* 0x000fd0000000080a */
[----:B------:R-:W-:Y:S02]  /*3ba0*/  DFMA R12, R10, R12, 0.5 ;  /* 0x3fe000000a0c742b */ /* 0x000fe4000000000c */
[----:B------:R-:W-:-:S08]  /*3bb0*/  DMUL R10, R8, R10 ;  /* 0x0000000a080a7228 */ /* 0x000fd00000000000 */
[----:B------:R-:W-:-:S08]  /*3bc0*/  DFMA R10, R12, R10, R8 ;  /* 0x0000000a0c0a722b */ /* 0x000fd00000000008 */
[----:B------:R-:W-:Y:S02]  /*3bd0*/  DMUL R8, R4, R10 ;  /* 0x0000000a04087228 */ /* 0x000fe40000000000 */
[----:B------:R-:W-:-:S06]  /*3be0*/  VIADD R11, R11, 0xfff00000 ;  /* 0xfff000000b0b7836 */ /* 0x000fcc0000000000 */
[----:B------:R-:W-:-:S08]  /*3bf0*/  DFMA R12, R8, -R8, R4 ;  /* 0x80000008080c722b */ /* 0x000fd00000000004 */
[----:B------:R-:W-:-:S10]  /*3c00*/  DFMA R4, R10, R12, R8 ;  /* 0x0000000c0a04722b */ /* 0x000fd40000000008 */
[----:B------:R-:W-:Y:S01]  /*3c10*/  VIADD R5, R5, 0xfcb00000 ;  /* 0xfcb0000005057836 */ /* 0x000fe20000000000 */
[----:B------:R-:W-:Y:S06]  /*3c20*/  BRA `(.L_x_26) ;  /* 0x0000000000047947 */ /* 0x000fec0003800000 */
.L_x_27:
[----:B------:R-:W-:-:S11]  /*3c30*/  DADD R4, R2, R2 ;  /* 0x0000000002047229 */ /* 0x000fd60000000002 */
.L_x_26:
[----:B------:R-:W-:Y:S05]  /*3c40*/  BSYNC.RECONVERGENT B1 ;  /* 0x0000000000017941 */ /* 0x000fea0003800200 */
.L_x_24:
[----:B------:R-:W-:Y:S01]  /*3c50*/  IMAD.MOV.U32 R30, RZ, RZ, R4 ;  /* 0x000000ffff1e7224 */ /* 0x000fe200078e0004 */
[----:B------:R-:W-:Y:S01]  /*3c60*/  MOV R31, R5 ;  /* 0x00000005001f7202 */ /* 0x000fe20000000f00 */
[----:B------:R-:W-:Y:S02]  /*3c70*/  IMAD.MOV.U32 R4, RZ, RZ, R0 ;  /* 0x000000ffff047224 */ /* 0x000fe400078e0000 */
[----:B------:R-:W-:-:S04]  /*3c80*/  IMAD.MOV.U32 R5, RZ, RZ, 0x0 ;  /* 0x00000000ff057424 */ /* 0x000fc800078e00ff */
[----:B------:R-:W-:Y:S05]  /*3c90*/  RET.REL.NODEC R4 `(_Z20black_scholes_kernelPdS_S_ddS_S_) ;  /* 0xffffffc004d87950 */ /* 0x000fea0003c3ffff */
.L_x_28:
[----:B------:R-:W-:-:S00]  /*3ca0*/  BRA `(.L_x_28) ;  /* 0xfffffffc00fc7947 */ /* 0x000fc0000383ffff */
[----:B------:R-:W-:-:S00]  /*3cb0*/  NOP ;  /* 0x0000000000007918 */ /* 0x000fc00000000000 */
        /* <DEDUP_REMOVED lines=12> */
.L_x_30:


//--------------------- .nv.shared.reserved.0     --------------------------
	.section	.nv.shared.reserved.0,"aw",@nobits
	.weak		__nv_reservedSMEM_offset_0_alias
	.size		__nv_reservedSMEM_offset_0_alias, 0, 64
	.other		__nv_reservedSMEM_offset_0_alias,@"STO_CUDA_RESERVED_SHARED STV_DEFAULT"
__nv_reservedSMEM_offset_0_alias:
	.zero		0
	.zero		64


//--------------------- .nv.constant0._Z20black_scholes_kernelPdS_S_ddS_S_ --------------------------
	.section	.nv.constant0._Z20black_scholes_kernelPdS_S_ddS_S_,"a",@progbits
	.sectionflags	@""
	.align	4
.nv.constant0._Z20black_scholes_kernelPdS_S_ddS_S_:
	.zero		952


//--------------------- SYMBOLS --------------------------

	.type		.nv.reservedSmem.offset0,@object
	.size		.nv.reservedSmem.offset0,0x4
